# CuTe-DSL kernel — source=cudnn_frontend_dsl family=gemm_swiglu
# config = {"ab_dtype": "BFloat16", "c_dtype": "BFloat16", "mma_mn": [128, 128], "cluster_mn": [4, 2]}


// ===== COMPILED SASS (sm_100a) =====

	.target	sm_100a

	.elftype	@"ET_EXEC"


//--------------------- .note.nv.tkinfo           --------------------------
	.section	.note.nv.tkinfo,"",@"SHT_NOTE"
	.sectionflags	@"SHF_NOTE_NV_TKINFO"
	.tkinfo
        /*0018*/ 	.word	0x00000081
        /*0030*/ 	.string	""
        /*0030*/ 	.string	"ptxas"
        /*0030*/ 	.string	"Cuda compilation tools, release 12.9, V12.9.83"
        /*0030*/ 	.string	"Build system must define TOOLS_VERSION_EXTENDED"
        /*0030*/ 	.string	"-O 3 -arch sm_100a "



//--------------------- .note.nv.cuver            --------------------------
	.section	.note.nv.cuver,"",@"SHT_NOTE"
	.sectionflags	@"SHF_NOTE_NV_CUVER"
        /*0018*/ 	.short	0x0001
        /*001a*/ 	.short	0x0064
        /*001c*/ 	.short	0x0001
        /*001e*/ 	.short	0x0000
        /*0020*/ 	.short	0x0001
        /*0022*/ 	.short	0x0000


//--------------------- .nv.info                  --------------------------
	.section	.nv.info,"",@"SHT_CUDA_INFO"
	.align	4


	//----- nvinfo : EIATTR_REGCOUNT
	.align		4
        /*0000*/ 	.byte	0x04, 0x2f
        /*0002*/ 	.short	(.L_4 - .L_3)
	.align		4
.L_3:
        /*0004*/ 	.word	index@(kernel_cutlass_kernel_cudnngemm_swigludense_gemm_persistent_swigluPersistentDenseGemmKernel_object_at__TiledMMA_ThrLayoutVMNK11110000_PermutationMNK____MMAAtom_ThrID10_ShapeMNK12812816_TV_0)
        /*0008*/ 	.word	0x00000060


	//----- nvinfo : EIATTR_FRAME_SIZE
	.align		4
.L_4:
        /*000c*/ 	.byte	0x04, 0x11
        /*000e*/ 	.short	(.L_6 - .L_5)
	.align		4
.L_5:
        /*0010*/ 	.word	index@($__internal_2_$__cuda_sm10x_tcgen05_guardrail_trap_unallocated_columns_being_dealloced)
        /*0014*/ 	.word	0x00000000


	//----- nvinfo : EIATTR_FRAME_SIZE
	.align		4
.L_6:
        /*0018*/ 	.byte	0x04, 0x11
        /*001a*/ 	.short	(.L_8 - .L_7)
	.align		4
.L_7:
        /*001c*/ 	.word	index@($__internal_1_$__cuda_sm10x_tcgen05_guardrail_trap_phase_invalid_during_alloc)
        /*0020*/ 	.word	0x00000000


	//----- nvinfo : EIATTR_FRAME_SIZE
	.align		4
.L_8:
        /*0024*/ 	.byte	0x04, 0x11
        /*0026*/ 	.short	(.L_10 - .L_9)
	.align		4
.L_9:
        /*0028*/ 	.word	index@($__internal_0_$__cuda_sm10x_tcgen05_guardrail_trap_col_being_dealloced_not_returned_by_alloc)
        /*002c*/ 	.word	0x00000000


	//----- nvinfo : EIATTR_FRAME_SIZE
	.align		4
.L_10:
        /*0030*/ 	.byte	0x04, 0x11
        /*0032*/ 	.short	(.L_12 - .L_11)
	.align		4
.L_11:
        /*0034*/ 	.word	index@(kernel_cutlass_kernel_cudnngemm_swigludense_gemm_persistent_swigluPersistentDenseGemmKernel_object_at__TiledMMA_ThrLayoutVMNK11110000_PermutationMNK____MMAAtom_ThrID10_ShapeMNK12812816_TV_0)
        /*0038*/ 	.word	0x00000000


	//----- nvinfo : EIATTR_MIN_STACK_SIZE
	.align		4
.L_12:
        /*003c*/ 	.byte	0x04, 0x12
        /*003e*/ 	.short	(.L_14 - .L_13)
	.align		4
.L_13:
        /*0040*/ 	.word	index@(kernel_cutlass_kernel_cudnngemm_swigludense_gemm_persistent_swigluPersistentDenseGemmKernel_object_at__TiledMMA_ThrLayoutVMNK11110000_PermutationMNK____MMAAtom_ThrID10_ShapeMNK12812816_TV_0)
        /*0044*/ 	.word	0x00000000
.L_14:


//--------------------- .nv.info.kernel_cutlass_kernel_cudnngemm_swigludense_gemm_persistent_swigluPersistentDenseGemmKernel_object_at__TiledMMA_ThrLayoutVMNK11110000_PermutationMNK____MMAAtom_ThrID10_ShapeMNK12812816_TV_0 --------------------------
	.section	.nv.info.kernel_cutlass_kernel_cudnngemm_swigludense_gemm_persistent_swigluPersistentDenseGemmKernel_object_at__TiledMMA_ThrLayoutVMNK11110000_PermutationMNK____MMAAtom_ThrID10_ShapeMNK12812816_TV_0,"",@"SHT_CUDA_INFO"
	.sectionflags	@""
	.align	4


	//----- nvinfo : EIATTR_CUDA_API_VERSION
	.align		4
        /*0000*/ 	.byte	0x04, 0x37
        /*0002*/ 	.short	(.L_16 - .L_15)
.L_15:
        /*0004*/ 	.word	0x00000081


	//----- nvinfo : EIATTR_KPARAM_INFO
	.align		4
.L_16:
        /*0008*/ 	.byte	0x04, 0x17
        /*000a*/ 	.short	(.L_18 - .L_17)
.L_17:
        /*000c*/ 	.word	0x00000000
        /*0010*/ 	.short	0x0008
        /*0012*/ 	.short	0x0264
        /*0014*/ 	.byte	0x00, 0xf0, 0x11, 0x00


	//----- nvinfo : EIATTR_KPARAM_INFO
	.align		4
.L_18:
        /*0018*/ 	.byte	0x04, 0x17
        /*001a*/ 	.short	(.L_20 - .L_19)
.L_19:
        /*001c*/ 	.word	0x00000000
        /*0020*/ 	.short	0x0007
        /*0022*/ 	.short	0x0258
        /*0024*/ 	.byte	0x00, 0xf0, 0x31, 0x00


	//----- nvinfo : EIATTR_KPARAM_INFO
	.align		4
.L_20:
        /*0028*/ 	.byte	0x04, 0x17
        /*002a*/ 	.short	(.L_22 - .L_21)
.L_21:
        /*002c*/ 	.word	0x00000000
        /*0030*/ 	.short	0x0006
        /*0032*/ 	.short	0x024c
        /*0034*/ 	.byte	0x00, 0xf0, 0x31, 0x00


	//----- nvinfo : EIATTR_KPARAM_INFO
	.align		4
.L_22:
        /*0038*/ 	.byte	0x04, 0x17
        /*003a*/ 	.short	(.L_24 - .L_23)
.L_23:
        /*003c*/ 	.word	0x00000000
        /*0040*/ 	.short	0x0005
        /*0042*/ 	.short	0x0240
        /*0044*/ 	.byte	0x00, 0xf0, 0x31, 0x00


	//----- nvinfo : EIATTR_KPARAM_INFO
	.align		4
.L_24:
        /*0048*/ 	.byte	0x04, 0x17
        /*004a*/ 	.short	(.L_26 - .L_25)
.L_25:
        /*004c*/ 	.word	0x00000000
        /*0050*/ 	.short	0x0004
        /*0052*/ 	.short	0x01c0
        /*0054*/ 	.byte	0x00, 0xf0, 0x01, 0x02


	//----- nvinfo : EIATTR_KPARAM_INFO
	.align		4
.L_26:
        /*0058*/ 	.byte	0x04, 0x17
        /*005a*/ 	.short	(.L_28 - .L_27)
.L_27:
        /*005c*/ 	.word	0x00000000
        /*0060*/ 	.short	0x0003
        /*0062*/ 	.short	0x0140
        /*0064*/ 	.byte	0x00, 0xf0, 0x01, 0x02


	//----- nvinfo : EIATTR_KPARAM_INFO
	.align		4
.L_28:
        /*0068*/ 	.byte	0x04, 0x17
        /*006a*/ 	.short	(.L_30 - .L_29)
.L_29:
        /*006c*/ 	.word	0x00000000
        /*0070*/ 	.short	0x0002
        /*0072*/ 	.short	0x00c0
        /*0074*/ 	.byte	0x00, 0xf0, 0x01, 0x02


	//----- nvinfo : EIATTR_KPARAM_INFO
	.align		4
.L_30:
        /*0078*/ 	.byte	0x04, 0x17
        /*007a*/ 	.short	(.L_32 - .L_31)
.L_31:
        /*007c*/ 	.word	0x00000000
        /*0080*/ 	.short	0x0001
        /*0082*/ 	.short	0x0040
        /*0084*/ 	.byte	0x00, 0xf0, 0x01, 0x02


	//----- nvinfo : EIATTR_KPARAM_INFO
	.align		4
.L_32:
        /*0088*/ 	.byte	0x04, 0x17
        /*008a*/ 	.short	(.L_34 - .L_33)
.L_33:
        /*008c*/ 	.word	0x00000000
        /*0090*/ 	.short	0x0000
        /*0092*/ 	.short	0x0000
        /*0094*/ 	.byte	0x00, 0xf0, 0x0d, 0x00


	//----- nvinfo : EIATTR_AT_ENTRY_FRAGMENTS
	.align		4
.L_34:
        /*0098*/ 	.byte	0x04, 0x4f
        /*009a*/ 	.short	(.L_36 - .L_35)


	//   ....[0]....
.L_35:
        /*009c*/ 	.word	0x00000004


	//----- nvinfo : EIATTR_RESERVED_SMEM_USED
	.align		4
.L_36:
        /*00a0*/ 	.byte	0x01, 0x41
	.zero		2


	//----- nvinfo : EIATTR_SPARSE_MMA_MASK
	.align		4
        /*00a4*/ 	.byte	0x03, 0x50
        /*00a6*/ 	.short	0x0000


	//----- nvinfo : EIATTR_TCGEN05_1CTA_USED
	.align		4
        /*00a8*/ 	.byte	0x01, 0x51
	.zero		2


	//----- nvinfo : EIATTR_MAXREG_COUNT
	.align		4
        /*00ac*/ 	.byte	0x03, 0x1b
        /*00ae*/ 	.short	0x00ff


	//----- nvinfo : EIATTR_NUM_BARRIERS
	.align		4
        /*00b0*/ 	.byte	0x02, 0x4c
        /*00b2*/ 	.byte	0x03
	.zero		1


	//----- nvinfo : EIATTR_INT_WARP_WIDE_INSTR_OFFSETS
	.align		4
        /*00b4*/ 	.byte	0x04, 0x31
        /*00b6*/ 	.short	(.L_38 - .L_37)


	//   ....[0]....
.L_37:
        /*00b8*/ 	.word	0x00003fe0


	//   ....[1]....
        /*00bc*/ 	.word	0x00004010


	//----- nvinfo : EIATTR_COOP_GROUP_MASK_REGIDS
	.align		4
.L_38:
        /*00c0*/ 	.byte	0x04, 0x29
        /*00c2*/ 	.short	(.L_40 - .L_39)


	//   ....[0]....
.L_39:
        /*00c4*/ 	.word	0xffffffff


	//   ....[1]....
        /*00c8*/ 	.word	0xffffffff


	//   ....[2]....
        /*00cc*/ 	.word	0xffffffff


	//   ....[3]....
        /*00d0*/ 	.word	0xffffffff


	//   ....[4]....
        /*00d4*/ 	.word	0xffffffff


	//   ....[5]....
        /*00d8*/ 	.word	0xffffffff


	//   ....[6]....
        /*00dc*/ 	.word	0xffffffff


	//----- nvinfo : EIATTR_COOP_GROUP_INSTR_OFFSETS
	.align		4
.L_40:
        /*00e0*/ 	.byte	0x04, 0x28
        /*00e2*/ 	.short	(.L_42 - .L_41)


	//   ....[0]....
.L_41:
        /*00e4*/ 	.word	0x00000440


	//   ....[1]....
        /*00e8*/ 	.word	0x000005f0


	//   ....[2]....
        /*00ec*/ 	.word	0x00000690


	//   ....[3]....
        /*00f0*/ 	.word	0x00001a40


	//   ....[4]....
        /*00f4*/ 	.word	0x00001d00


	//   ....[5]....
        /*00f8*/ 	.word	0x00003e60


	//   ....[6]....
        /*00fc*/ 	.word	0x000040c0


	//----- nvinfo : EIATTR_VRC_CTA_INIT_COUNT
	.align		4
.L_42:
        /*0100*/ 	.byte	0x02, 0x4a
        /*0102*/ 	.byte	0x80
	.zero		1


	//----- nvinfo : EIATTR_MBARRIER_INSTR_OFFSETS
	.align		4
        /*0104*/ 	.byte	0x04, 0x39
        /*0106*/ 	.short	(.L_44 - .L_43)


	//   ....[0]....
.L_43:
        /*0108*/ 	.word	0x00000350
        /*010c*/ 	.word	0x000000ff
        /*0110*/ 	.word	0x00000000
        /*0114*/ 	.short	0x0100
        /*0116*/ 	.byte	0x05
	.zero		1


	//   ....[1]....
        /*0118*/ 	.word	0x00000360
        /*011c*/ 	.word	0x000000ff
        /*0120*/ 	.word	0x00000008
        /*0124*/ 	.short	0x0100
        /*0126*/ 	.byte	0x05
	.zero		1


	//   ....[2]....
        /*0128*/ 	.word	0x00000370
        /*012c*/ 	.word	0x000000ff
        /*0130*/ 	.word	0x00000010
        /*0134*/ 	.short	0x0100
        /*0136*/ 	.byte	0x05
	.zero		1


	//   ....[3]....
        /*0138*/ 	.word	0x00000380
        /*013c*/ 	.word	0x000000ff
        /*0140*/ 	.word	0x00000018
        /*0144*/ 	.short	0x0100
        /*0146*/ 	.byte	0x05
	.zero		1


	//   ....[4]....
        /*0148*/ 	.word	0x00000390
        /*014c*/ 	.word	0x000000ff
        /*0150*/ 	.word	0x00000020
        /*0154*/ 	.short	0x0100
        /*0156*/ 	.byte	0x05
	.zero		1


	//   ....[5]....
        /*0158*/ 	.word	0x000003a0
        /*015c*/ 	.word	0x000000ff
        /*0160*/ 	.word	0x00000028
        /*0164*/ 	.short	0x0100
        /*0166*/ 	.byte	0x05
	.zero		1


	//   ....[6]....
        /*0168*/ 	.word	0x000003b0
        /*016c*/ 	.word	0x000000ff
        /*0170*/ 	.word	0x00000030
        /*0174*/ 	.short	0x0100
        /*0176*/ 	.byte	0x05
	.zero		1


	//   ....[7]....
        /*0178*/ 	.word	0x000003c0
        /*017c*/ 	.word	0x000000ff
        /*0180*/ 	.word	0x00000038
        /*0184*/ 	.short	0x0100
        /*0186*/ 	.byte	0x05
	.zero		1


	//   ....[8]....
        /*0188*/ 	.word	0x000003d0
        /*018c*/ 	.word	0x000000ff
        /*0190*/ 	.word	0x00000040
        /*0194*/ 	.short	0x0100
        /*0196*/ 	.byte	0x05
	.zero		1


	//   ....[9]....
        /*0198*/ 	.word	0x000003e0
        /*019c*/ 	.word	0x000000ff
        /*01a0*/ 	.word	0x00000048
        /*01a4*/ 	.short	0x0100
        /*01a6*/ 	.byte	0x05
	.zero		1


	//   ....[10]....
        /*01a8*/ 	.word	0x00000560
        /*01ac*/ 	.word	0x000000ff
        /*01b0*/ 	.word	0x00000050
        /*01b4*/ 	.short	0x0100
        /*01b6*/ 	.byte	0x06
	.zero		1


	//   ....[11]....
        /*01b8*/ 	.word	0x00000570
        /*01bc*/ 	.word	0x000000ff
        /*01c0*/ 	.word	0x00000058
        /*01c4*/ 	.short	0x0100
        /*01c6*/ 	.byte	0x06
	.zero		1


	//   ....[12]....
        /*01c8*/ 	.word	0x00000580
        /*01cc*/ 	.word	0x000000ff
        /*01d0*/ 	.word	0x00000060
        /*01d4*/ 	.short	0x0100
        /*01d6*/ 	.byte	0x06
	.zero		1


	//   ....[13]....
        /*01d8*/ 	.word	0x00000590
        /*01dc*/ 	.word	0x000000ff
        /*01e0*/ 	.word	0x00000068
        /*01e4*/ 	.short	0x0100
        /*01e6*/ 	.byte	0x06
	.zero		1


	//   ....[14]....
        /*01e8*/ 	.word	0x00000b20
        /*01ec*/ 	.word	0x000000ff
        /*01f0*/ 	.word	0x00000028
        /*01f4*/ 	.short	0x010a
        /*01f6*/ 	.byte	0x06
	.zero		1


	//   ....[15]....
        /*01f8*/ 	.word	0x00000c80
        /*01fc*/ 	.word	0x000000ff
        /*0200*/ 	.word	0x00000028
        /*0204*/ 	.short	0x010a
        /*0206*/ 	.byte	0x09
	.zero		1


	//   ....[16]....
        /*0208*/ 	.word	0x00000da0
        /*020c*/ 	.word	0x000000ff
        /*0210*/ 	.word	0x00000028
        /*0214*/ 	.short	0x010a
        /*0216*/ 	.byte	0x23
	.zero		1


	//   ....[17]....
        /*0218*/ 	.word	0x000010e0
        /*021c*/ 	.word	0x000000ff
        /*0220*/ 	.word	0x00000028
        /*0224*/ 	.short	0x010a
        /*0226*/ 	.byte	0x04
	.zero		1


	//   ....[18]....
        /*0228*/ 	.word	0x000014d0
        /*022c*/ 	.word	0x000000ff
        /*0230*/ 	.word	0x00000000
        /*0234*/ 	.short	0x010a
        /*0236*/ 	.byte	0x06
	.zero		1


	//   ....[19]....
        /*0238*/ 	.word	0x000014f0
        /*023c*/ 	.word	0x000000ff
        /*0240*/ 	.word	0x00000060
        /*0244*/ 	.short	0x010a
        /*0246*/ 	.byte	0x07
	.zero		1


	//   ....[20]....
        /*0248*/ 	.word	0x000016a0
        /*024c*/ 	.word	0x000000ff
        /*0250*/ 	.word	0x00000000
        /*0254*/ 	.short	0x010a
        /*0256*/ 	.byte	0x05
	.zero		1


	//   ....[21]....
        /*0258*/ 	.word	0x00001810
        /*025c*/ 	.word	0x000000ff
        /*0260*/ 	.word	0x00000000
        /*0264*/ 	.short	0x010a
        /*0266*/ 	.byte	0x0b
	.zero		1


	//   ....[22]....
        /*0268*/ 	.word	0x000019c0
        /*026c*/ 	.word	0x00000000
        /*0270*/ 	.word	0x00000060
        /*0274*/ 	.short	0x010a
        /*0276*/ 	.byte	0xff
	.zero		1


	//   ....[23]....
        /*0278*/ 	.word	0x000022d0
        /*027c*/ 	.word	0x000000ff
        /*0280*/ 	.word	0x00000050
        /*0284*/ 	.short	0x010a
        /*0286*/ 	.byte	0x17
	.zero		1


	//   ....[24]....
        /*0288*/ 	.word	0x00003be0
        /*028c*/ 	.word	0x000000ff
        /*0290*/ 	.word	0x00000060
        /*0294*/ 	.short	0x0101
        /*0296*/ 	.byte	0x17
	.zero		1


	//   ....[25]....
        /*0298*/ 	.word	0x00004120
        /*029c*/ 	.word	0x00000000
        /*02a0*/ 	.word	0x00000028
        /*02a4*/ 	.short	0x010a
        /*02a6*/ 	.byte	0xff
	.zero		1


	//   ....[26]....
        /*02a8*/ 	.word	0x000041a0
        /*02ac*/ 	.word	0x00000000
        /*02b0*/ 	.word	0x00000028
        /*02b4*/ 	.short	0x010a
        /*02b6*/ 	.byte	0xff
	.zero		1


	//   ....[27]....
        /*02b8*/ 	.word	0x00004220
        /*02bc*/ 	.word	0x00000000
        /*02c0*/ 	.word	0x00000060
        /*02c4*/ 	.short	0x010a
        /*02c6*/ 	.byte	0xff
	.zero		1


	//   ....[28]....
        /*02c8*/ 	.word	0x000042a0
        /*02cc*/ 	.word	0x00000000
        /*02d0*/ 	.word	0x00000000
        /*02d4*/ 	.short	0x010a
        /*02d6*/ 	.byte	0xff
	.zero		1


	//   ....[29]....
        /*02d8*/ 	.word	0x00004300
        /*02dc*/ 	.word	0x00000000
        /*02e0*/ 	.word	0x00000060
        /*02e4*/ 	.short	0x010a
        /*02e6*/ 	.byte	0xff
	.zero		1


	//   ....[30]....
        /*02e8*/ 	.word	0x00004370
        /*02ec*/ 	.word	0x00000004
        /*02f0*/ 	.word	0x00000050
        /*02f4*/ 	.short	0x010a
        /*02f6*/ 	.byte	0xff
	.zero		1


	//----- nvinfo : EIATTR_NUM_MBARRIERS
	.align		4
.L_44:
        /*02f8*/ 	.byte	0x03, 0x38
        /*02fa*/ 	.short	0x000e


	//----- nvinfo : EIATTR_EXIT_INSTR_OFFSETS
	.align		4
        /*02fc*/ 	.byte	0x04, 0x1c
        /*02fe*/ 	.short	(.L_46 - .L_45)


	//   ....[0]....
.L_45:
        /*0300*/ 	.word	0x00001a00


	//   ....[1]....
        /*0304*/ 	.word	0x000040e0


	//----- nvinfo : EIATTR_REQNTID
	.align		4
.L_46:
        /*0308*/ 	.byte	0x04, 0x10
        /*030a*/ 	.short	(.L_48 - .L_47)
.L_47:
        /*030c*/ 	.word	0x000000c0
        /*0310*/ 	.word	0x00000001
        /*0314*/ 	.word	0x00000001


	//----- nvinfo : EIATTR_CRS_STACK_SIZE
	.align		4
.L_48:
        /*0318*/ 	.byte	0x04, 0x1e
        /*031a*/ 	.short	(.L_50 - .L_49)
.L_49:
        /*031c*/ 	.word	0x00000000


	//----- nvinfo : EIATTR_CBANK_PARAM_SIZE
	.align		4
.L_50:
        /*0320*/ 	.byte	0x03, 0x19
        /*0322*/ 	.short	0x0268


	//----- nvinfo : EIATTR_PARAM_CBANK
	.align		4
        /*0324*/ 	.byte	0x04, 0x0a
        /*0326*/ 	.short	(.L_52 - .L_51)
	.align		4
.L_51:
        /*0328*/ 	.word	index@(.nv.constant0.kernel_cutlass_kernel_cudnngemm_swigludense_gemm_persistent_swigluPersistentDenseGemmKernel_object_at__TiledMMA_ThrLayoutVMNK11110000_PermutationMNK____MMAAtom_ThrID10_ShapeMNK12812816_TV_0)
        /*032c*/ 	.short	0x0380
        /*032e*/ 	.short	0x0268


	//----- nvinfo : EIATTR_SW_WAR
	.align		4
.L_52:
        /*0330*/ 	.byte	0x04, 0x36
        /*0332*/ 	.short	(.L_54 - .L_53)
.L_53:
        /*0334*/ 	.word	0x00000008
.L_54:


//--------------------- .nv.compat                --------------------------
	.section	.nv.compat,"",@"SHT_CUDA_COMPAT_INFO"
	.align	4
        /*0000*/ 	.byte	0x02, 0x02, 0x02, 0x00, 0x02, 0x05, 0x05, 0x00, 0x02, 0x03, 0x01, 0x00, 0x02, 0x06, 0x01, 0x00


//--------------------- .nv.callgraph             --------------------------
	.section	.nv.callgraph,"",@"SHT_CUDA_CALLGRAPH"
	.align	4
	.sectionentsize	8
	.align		4
        /*0000*/ 	.word	0x00000000
	.align		4
        /*0004*/ 	.word	0xffffffff
	.align		4
        /*0008*/ 	.word	0x00000000
	.align		4
        /*000c*/ 	.word	0xfffffffe
	.align		4
        /*0010*/ 	.word	0x00000000
	.align		4
        /*0014*/ 	.word	0xfffffffd
	.align		4
        /*0018*/ 	.word	0x00000000
	.align		4
        /*001c*/ 	.word	0xfffffffc


//--------------------- .text.kernel_cutlass_kernel_cudnngemm_swigludense_gemm_persistent_swigluPersistentDenseGemmKernel_object_at__TiledMMA_ThrLayoutVMNK11110000_PermutationMNK____MMAAtom_ThrID10_ShapeMNK12812816_TV_0 --------------------------
	.section	.text.kernel_cutlass_kernel_cudnngemm_swigludense_gemm_persistent_swigluPersistentDenseGemmKernel_object_at__TiledMMA_ThrLayoutVMNK11110000_PermutationMNK____MMAAtom_ThrID10_ShapeMNK12812816_TV_0,"ax",@progbits
	.align	128
        .global         kernel_cutlass_kernel_cudnngemm_swigludense_gemm_persistent_swigluPersistentDenseGemmKernel_object_at__TiledMMA_ThrLayoutVMNK11110000_PermutationMNK____MMAAtom_ThrID10_ShapeMNK12812816_TV_0
        .type           kernel_cutlass_kernel_cudnngemm_swigludense_gemm_persistent_swigluPersistentDenseGemmKernel_object_at__TiledMMA_ThrLayoutVMNK11110000_PermutationMNK____MMAAtom_ThrID10_ShapeMNK12812816_TV_0,@function
        .size           kernel_cutlass_kernel_cudnngemm_swigludense_gemm_persistent_swigluPersistentDenseGemmKernel_object_at__TiledMMA_ThrLayoutVMNK11110000_PermutationMNK____MMAAtom_ThrID10_ShapeMNK12812816_TV_0,(.L_x_57 - kernel_cutlass_kernel_cudnngemm_swigludense_gemm_persistent_swigluPersistentDenseGemmKernel_object_at__TiledMMA_ThrLayoutVMNK11110000_PermutationMNK____MMAAtom_ThrID10_ShapeMNK12812816_TV_0)
        .other          kernel_cutlass_kernel_cudnngemm_swigludense_gemm_persistent_swigluPersistentDenseGemmKernel_object_at__TiledMMA_ThrLayoutVMNK11110000_PermutationMNK____MMAAtom_ThrID10_ShapeMNK12812816_TV_0,@"STO_CUDA_ENTRY STV_DEFAULT"
kernel_cutlass_kernel_cudnngemm_swigludense_gemm_persistent_swigluPersistentDenseGemmKernel_object_at__TiledMMA_ThrLayoutVMNK11110000_PermutationMNK____MMAAtom_ThrID10_ShapeMNK12812816_TV_0:
.text.kernel_cutlass_kernel_cudnngemm_swigludense_gemm_persistent_swigluPersistentDenseGemmKernel_object_at__TiledMMA_ThrLayoutVMNK11110000_PermutationMNK____MMAAtom_ThrID10_ShapeMNK12812816_TV_0:
[----:B------:R-:W1:Y:S01]  /*0000*/  LDC R1, c[0x0][0x37c] ;  /* 0x0000df00ff017b82 */ /* 0x000e620000000800 */
[----:B------:R-:W2:Y:S07]  /*0010*/  S2R R2, SR_TID.X ;  /* 0x0000000000027919 */ /* 0x000eae0000002100 */
[----:B------:R-:W3:Y:S01]  /*0020*/  S2UR UR12, SR_CgaCtaId ;  /* 0x00000000000c79c3 */ /* 0x000ee20000008800 */
[----:B------:R-:W4:Y:S01]  /*0030*/  LDCU.U8 UR8, c[0x0][0x382] ;  /* 0x00007040ff0877ac */ /* 0x000f220008000000 */
[----:B------:R-:W5:Y:S01]  /*0040*/  LDCU.U8 UR5, c[0x0][0x381] ;  /* 0x00007020ff0577ac */ /* 0x000f620008000000 */
[----:B------:R-:W2:Y:S01]  /*0050*/  LDCU UR6, c[0x0][0x36c] ;  /* 0x00006d80ff0677ac */ /* 0x000ea20008000800 */
[----:B------:R-:W-:Y:S01]  /*0060*/  UMOV UR13, 0xf ;  /* 0x0000000f000d7882 */ /* 0x000fe20000000000 */
[----:B----4-:R-:W-:-:S02]  /*0070*/  ULOP3.LUT UR8, UR8, 0x1, URZ, 0xc0, !UPT ;  /* 0x0000000108087892 */ /* 0x010fc4000f8ec0ff */
[----:B-----5:R-:W-:Y:S02]  /*0080*/  ULOP3.LUT UR5, UR5, 0x1, URZ, 0xc0, !UPT ;  /* 0x0000000105057892 */ /* 0x020fe4000f8ec0ff */
[----:B---3--:R-:W-:Y:S02]  /*0090*/  USHF.R.S32.HI UR4, URZ, 0x1f, UR12 ;  /* 0x0000001fff047899 */ /* 0x008fe4000801140c */
[----:B--2---:R-:W-:Y:S02]  /*00a0*/  UISETP.EQ.U32.AND UP2, UPT, UR6, 0x1, UPT ;  /* 0x000000010600788c */ /* 0x004fe4000bf42070 */
[----:B------:R-:W-:Y:S01]  /*00b0*/  ULEA.HI UR4, UR4, UR12, URZ, 0x2 ;  /* 0x0000000c04047291 */ /* 0x000fe2000f8f10ff */
[----:B------:R-:W-:Y:S01]  /*00c0*/  SHF.R.U32.HI R0, RZ, 0x5, R2 ;  /* 0x00000005ff007819 */ /* 0x000fe20000011602 */
[----:B------:R-:W-:Y:S02]  /*00d0*/  UISETP.NE.U32.AND UP6, UPT, UR8, 0x1, UPT ;  /* 0x000000010800788c */ /* 0x000fe4000bfc5070 */
[----:B------:R-:W-:Y:S01]  /*00e0*/  USHF.R.S32.HI UR25, URZ, 0x2, UR4 ;  /* 0x00000002ff197899 */ /* 0x000fe20008011404 */
[----:B------:R-:W-:Y:S01]  /*00f0*/  R2UR UR21, R0 ;  /* 0x00000000001572ca */ /* 0x000fe200000e0000 */
[----:B------:R-:W-:-:S02]  /*0100*/  ULOP3.LUT UR26, UR4, 0xfffffffc, URZ, 0xc0, !UPT ;  /* 0xfffffffc041a7892 */ /* 0x000fc4000f8ec0ff */
[----:B------:R-:W-:Y:S02]  /*0110*/  ULEA.HI UR7, UR4, UR25, URZ, 0x1 ;  /* 0x0000001904077291 */ /* 0x000fe4000f8f08ff */
[----:B------:R-:W-:Y:S02]  /*0120*/  UISETP.NE.U32.AND UP5, UPT, UR5, 0x1, UPT ;  /* 0x000000010500788c */ /* 0x000fe4000bfa5070 */
[----:B------:R-:W-:Y:S02]  /*0130*/  ULOP3.LUT UR7, UR7, 0xfffffffe, URZ, 0xc0, !UPT ;  /* 0xfffffffe07077892 */ /* 0x000fe4000f8ec0ff */
[----:B------:R-:W-:Y:S02]  /*0140*/  UIADD3 UR26, UPT, UPT, -UR26, UR12, URZ ;  /* 0x0000000c1a1a7290 */ /* 0x000fe4000fffe1ff */
[----:B------:R-:W-:Y:S02]  /*0150*/  UIADD3 UR25, UPT, UPT, UR25, -UR7, URZ ;  /* 0x8000000719197290 */ /* 0x000fe4000fffe0ff */
[----:B------:R-:W-:-:S02]  /*0160*/  UISETP.NE.AND UP4, UPT, UR21, 0x5, UPT ;  /* 0x000000051500788c */ /* 0x000fc4000bf85270 */
[----:B------:R-:W-:Y:S02]  /*0170*/  USHF.L.U32 UR4, UR25, 0x2, URZ ;  /* 0x0000000219047899 */ /* 0x000fe400080006ff */
[----:B------:R-:W-:Y:S02]  /*0180*/  UISETP.NE.AND UP3, UPT, UR21, URZ, UPT ;  /* 0x000000ff1500728c */ /* 0x000fe4000bf65270 */
[----:B------:R-:W-:-:S03]  /*0190*/  USHF.L.U32 UR13, UR13, UR4, URZ ;  /* 0x000000040d0d7299 */ /* 0x000fc600080006ff */
[----:B-1----:R-:W-:Y:S09]  /*01a0*/  BRA.U UP4, `(.L_x_0) ;  /* 0x0000000104387547 */ /* 0x002ff2000b800000 */
[----:B------:R-:W1:Y:S02]  /*01b0*/  LDCU.64 UR4, c[0x0][0x348] ;  /* 0x00006900ff0477ac */ /* 0x000e640008000a00 */
[----:B-1----:R-:W-:Y:S02]  /*01c0*/  UIADD3 UR10, UP1, UPT, UR4, 0x40, URZ ;  /* 0x00000040040a7890 */ /* 0x002fe4000ff3e0ff */
[----:B------:R-:W-:Y:S02]  /*01d0*/  UIADD3 UR8, UP0, UPT, UR4, 0xc0, URZ ;  /* 0x000000c004087890 */ /* 0x000fe4000ff1e0ff */
[----:B------:R-:W-:Y:S02]  /*01e0*/  UIADD3.X UR11, UPT, UPT, URZ, UR5, URZ, UP1, !UPT ;  /* 0x00000005ff0b7290 */ /* 0x000fe40008ffe4ff */
[----:B------:R-:W-:Y:S02]  /*01f0*/  UIADD3 UR6, UP1, UPT, UR4, 0x140, URZ ;  /* 0x0000014004067890 */ /* 0x000fe4000ff3e0ff */
[----:B------:R-:W-:-:S02]  /*0200*/  UIADD3.X UR9, UPT, UPT, URZ, UR5, URZ, UP0, !UPT ;  /* 0x00000005ff097290 */ /* 0x000fc400087fe4ff */
[----:B------:R-:W-:Y:S02]  /*0210*/  UIADD3 UR4, UP0, UPT, UR4, 0x1c0, URZ ;  /* 0x000001c004047890 */ /* 0x000fe4000ff1e0ff */
[----:B------:R-:W-:Y:S01]  /*0220*/  UIADD3.X UR7, UPT, UPT, URZ, UR5, URZ, UP1, !UPT ;  /* 0x00000005ff077290 */ /* 0x000fe20008ffe4ff */
[----:B------:R1:W-:Y:S01]  /*0230*/  UTMACCTL.PF [UR10] ;  /* 0x000000000a0079b9 */ /* 0x0003e20008040000 */
[----:B------:R-:W-:-:S03]  /*0240*/  UIADD3.X UR5, UPT, UPT, URZ, UR5, URZ, UP0, !UPT ;  /* 0x00000005ff057290 */ /* 0x000fc600087fe4ff */
[----:B------:R1:W-:Y:S04]  /*0250*/  UTMACCTL.PF [UR8] ;  /* 0x00000000080079b9 */ /* 0x0003e80008040000 */
[----:B------:R1:W-:Y:S02]  /*0260*/  UTMACCTL.PF [UR6] ;  /* 0x00000000060079b9 */ /* 0x0003e40008040000 */
[----:B------:R1:W-:Y:S02]  /*0270*/  UTMACCTL.PF [UR4] ;  /* 0x00000000040079b9 */ /* 0x0003e40008040000 */
[----:B-1----:R-:W-:Y:S01]  /*0280*/  NOP ;  /* 0x0000000000007918 */ /* 0x002fe20000000000 */
.L_x_0:
[----:B------:R-:W-:Y:S05]  /*0290*/  BRA.U UP3, `(.L_x_1) ;  /* 0x0000000103587547 */ /* 0x000fea000b800000 */
[----:B------:R-:W-:Y:S01]  /*02a0*/  UMOV UR5, 0x400 ;  /* 0x0000040000057882 */ /* 0x000fe20000000000 */
[----:B------:R-:W-:Y:S01]  /*02b0*/  UMOV UR6, 0x1 ;  /* 0x0000000100067882 */ /* 0x000fe20000000000 */
[----:B------:R-:W-:Y:S02]  /*02c0*/  ULEA UR5, UR12, UR5, 0x18 ;  /* 0x000000050c057291 */ /* 0x000fe4000f8ec0ff */
[----:B------:R-:W-:-:S04]  /*02d0*/  UIADD3 UR6, UPT, UPT, -UR6, 0x100000, URZ ;  /* 0x0010000006067890 */ /* 0x000fc8000fffe1ff */
[----:B------:R-:W-:Y:S02]  /*02e0*/  USHF.L.U32 UR7, UR6, 0xb, URZ ;  /* 0x0000000b06077899 */ /* 0x000fe400080006ff */
[----:B------:R-:W-:Y:S01]  /*02f0*/  USHF.L.U32 UR6, UR6, 0x1, URZ ;  /* 0x0000000106067899 */ /* 0x000fe200080006ff */
[----:B------:R-:W-:Y:S02]  /*0300*/  UMOV UR4, 0x5 ;  /* 0x0000000500047882 */ /* 0x000fe40000000000 */
[----:B------:R-:W-:-:S04]  /*0310*/  UIADD3 UR8, UPT, UPT, -UR4, 0x100000, URZ ;  /* 0x0010000004087890 */ /* 0x000fc8000fffe1ff */
[----:B------:R-:W-:Y:S02]  /*0320*/  USHF.L.U32 UR9, UR8, 0xb, URZ ;  /* 0x0000000b08097899 */ /* 0x000fe400080006ff */
[----:B------:R-:W-:Y:S01]  /*0330*/  USHF.L.U32 UR8, UR8, 0x1, URZ ;  /* 0x0000000108087899 */ /* 0x000fe200080006ff */
[----:B------:R-:W1:Y:S02]  /*0340*/  FENCE.VIEW.ASYNC.S ;  /* 0x00000000000073c6 */ /* 0x000e640000000000 */
[----:B-1----:R1:W2:Y:S01]  /*0350*/  SYNCS.EXCH.64 URZ, [UR5], UR6 ;  /* 0x0000000605ff75b2 */ /* 0x0022a20008000100 */
[----:B------:R1:W3:Y:S01]  /*0360*/  SYNCS.EXCH.64 URZ, [UR5+0x8], UR6 ;  /* 0x0000080605ff75b2 */ /* 0x0002e20008000100 */
[----:B------:R1:W4:Y:S01]  /*0370*/  SYNCS.EXCH.64 URZ, [UR5+0x10], UR6 ;  /* 0x0000100605ff75b2 */ /* 0x0003220008000100 */
[----:B------:R1:W5:Y:S01]  /*0380*/  SYNCS.EXCH.64 URZ, [UR5+0x18], UR6 ;  /* 0x0000180605ff75b2 */ /* 0x0003620008000100 */
[----:B------:R1:W1:Y:S05]  /*0390*/  SYNCS.EXCH.64 URZ, [UR5+0x20], UR6 ;  /* 0x0000200605ff75b2 */ /* 0x00026a0008000100 */
[----:B------:R1:W1:Y:S01]  /*03a0*/  SYNCS.EXCH.64 URZ, [UR5+0x28], UR8 ;  /* 0x0000280805ff75b2 */ /* 0x0002620008000100 */
[----:B------:R1:W1:Y:S01]  /*03b0*/  SYNCS.EXCH.64 URZ, [UR5+0x30], UR8 ;  /* 0x0000300805ff75b2 */ /* 0x0002620008000100 */
[----:B------:R1:W1:Y:S01]  /*03c0*/  SYNCS.EXCH.64 URZ, [UR5+0x38], UR8 ;  /* 0x0000380805ff75b2 */ /* 0x0002620008000100 */
[----:B------:R1:W1:Y:S01]  /*03d0*/  SYNCS.EXCH.64 URZ, [UR5+0x40], UR8 ;  /* 0x0000400805ff75b2 */ /* 0x0002620008000100 */
[----:B------:R1:W1:Y:S01]  /*03e0*/  SYNCS.EXCH.64 URZ, [UR5+0x48], UR8 ;  /* 0x0000480805ff75b2 */ /* 0x0002620008000100 */
[----:B------:R-:W-:Y:S01]  /*03f0*/  NOP ;  /* 0x0000000000007918 */ /* 0x000fe20000000000 */
.L_x_1:
[----:B------:R-:W-:Y:S01]  /*0400*/  NOP ;  /* 0x0000000000007918 */ /* 0x000fe20000000000 */
[----:B------:R-:W-:Y:S05]  /*0410*/  BRA.U !UP2, `(.L_x_2) ;  /* 0x000000010a087547 */ /* 0x000fea000b800000 */
[----:B-12345:R-:W-:Y:S01]  /*0420*/  UCGABAR_ARV ;  /* 0x00000000000079c7 */ /* 0x03efe20008000000 */
[----:B------:R-:W-:Y:S05]  /*0430*/  BRA `(.L_x_3) ;  /* 0x0000000000047947 */ /* 0x000fea0003800000 */
.L_x_2:
[----:B-12345:R-:W-:Y:S01]  /*0440*/  NOP ;  /* 0x0000000000007918 */ /* 0x03efe20000000000 */
.L_x_3:
[----:B------:R-:W-:Y:S05]  /*0450*/  BRA.U !UP2, `(.L_x_4) ;  /* 0x000000010a0c7547 */ /* 0x000fea000b800000 */
[----:B------:R-:W-:Y:S01]  /*0460*/  UCGABAR_WAIT ;  /* 0x0000000000007dc7 */ /* 0x000fe20008000000 */
[----:B------:R-:W-:Y:S01]  /*0470*/  CCTL.IVALL ;  /* 0x00000000ff00798f */ /* 0x000fe20002000000 */
[----:B------:R-:W-:Y:S05]  /*0480*/  BRA `(.L_x_5) ;  /* 0x0000000000047947 */ /* 0x000fea0003800000 */
.L_x_4:
[----:B------:R-:W-:Y:S06]  /*0490*/  BAR.SYNC.DEFER_BLOCKING 0x0 ;  /* 0x0000000000007b1d */ /* 0x000fec0000010000 */
.L_x_5:
[----:B------:R-:W-:Y:S05]  /*04a0*/  BRA.U UP3, `(.L_x_6) ;  /* 0x0000000103407547 */ /* 0x000fea000b800000 */
[----:B------:R-:W-:Y:S01]  /*04b0*/  UMOV UR6, 0x400 ;  /* 0x0000040000067882 */ /* 0x000fe20000000000 */
[----:B------:R-:W-:Y:S01]  /*04c0*/  UMOV UR5, 0x1 ;  /* 0x0000000100057882 */ /* 0x000fe20000000000 */
[----:B------:R-:W-:Y:S01]  /*04d0*/  UMOV UR4, 0x4 ;  /* 0x0000000400047882 */ /* 0x000fe20000000000 */
[----:B------:R-:W-:Y:S02]  /*04e0*/  ULEA UR6, UR12, UR6, 0x18 ;  /* 0x000000060c067291 */ /* 0x000fe4000f8ec0ff */
[----:B------:R-:W-:-:S04]  /*04f0*/  UIADD3 UR8, UPT, UPT, -UR5, 0x100000, URZ ;  /* 0x0010000005087890 */ /* 0x000fc8000fffe1ff */
[----:B------:R-:W-:Y:S02]  /*0500*/  USHF.L.U32 UR9, UR8, 0xb, URZ ;  /* 0x0000000b08097899 */ /* 0x000fe400080006ff */
[----:B------:R-:W-:Y:S02]  /*0510*/  USHF.L.U32 UR8, UR8, 0x1, URZ ;  /* 0x0000000108087899 */ /* 0x000fe400080006ff */
[----:B------:R-:W-:-:S04]  /*0520*/  UIADD3 UR4, UPT, UPT, -UR4, 0x100000, URZ ;  /* 0x0010000004047890 */ /* 0x000fc8000fffe1ff */
[----:B------:R-:W-:Y:S02]  /*0530*/  USHF.L.U32 UR5, UR4, 0xb, URZ ;  /* 0x0000000b04057899 */ /* 0x000fe400080006ff */
[----:B------:R-:W-:Y:S01]  /*0540*/  USHF.L.U32 UR4, UR4, 0x1, URZ ;  /* 0x0000000104047899 */ /* 0x000fe200080006ff */
[----:B------:R-:W1:Y:S03]  /*0550*/  FENCE.VIEW.ASYNC.S ;  /* 0x00000000000073c6 */ /* 0x000e660000000000 */
[----:B-1----:R1:W2:Y:S01]  /*0560*/  SYNCS.EXCH.64 URZ, [UR6+0x50], UR8 ;  /* 0x0000500806ff75b2 */ /* 0x0022a20008000100 */
[----:B------:R1:W3:Y:S07]  /*0570*/  SYNCS.EXCH.64 URZ, [UR6+0x58], UR8 ;  /* 0x0000580806ff75b2 */ /* 0x0002ee0008000100 */
[----:B------:R1:W4:Y:S01]  /*0580*/  SYNCS.EXCH.64 URZ, [UR6+0x60], UR4 ;  /* 0x0000600406ff75b2 */ /* 0x0003220008000100 */
[----:B------:R1:W5:Y:S01]  /*0590*/  SYNCS.EXCH.64 URZ, [UR6+0x68], UR4 ;  /* 0x0000680406ff75b2 */ /* 0x0003620008000100 */
[----:B------:R-:W-:Y:S01]  /*05a0*/  NOP ;  /* 0x0000000000007918 */ /* 0x000fe20000000000 */
.L_x_6:
[----:B------:R-:W-:Y:S01]  /*05b0*/  NOP ;  /* 0x0000000000007918 */ /* 0x000fe20000000000 */
[----:B------:R-:W-:Y:S05]  /*05c0*/  BRA.U !UP2, `(.L_x_7) ;  /* 0x000000010a087547 */ /* 0x000fea000b800000 */
[----:B--2345:R-:W-:Y:S01]  /*05d0*/  UCGABAR_ARV ;  /* 0x00000000000079c7 */ /* 0x03cfe20008000000 */
[----:B------:R-:W-:Y:S05]  /*05e0*/  BRA `(.L_x_8) ;  /* 0x0000000000047947 */ /* 0x000fea0003800000 */
.L_x_7:
[----:B--2345:R-:W-:Y:S01]  /*05f0*/  NOP ;  /* 0x0000000000007918 */ /* 0x03cfe20000000000 */
.L_x_8:
[----:B------:R-:W-:Y:S05]  /*0600*/  BRA.U !UP2, `(.L_x_9) ;  /* 0x000000010a0c7547 */ /* 0x000fea000b800000 */
[----:B------:R-:W-:Y:S01]  /*0610*/  UCGABAR_WAIT ;  /* 0x0000000000007dc7 */ /* 0x000fe20008000000 */
[----:B------:R-:W-:Y:S01]  /*0620*/  CCTL.IVALL ;  /* 0x00000000ff00798f */ /* 0x000fe20002000000 */
[----:B------:R-:W-:Y:S05]  /*0630*/  BRA `(.L_x_10) ;  /* 0x0000000000047947 */ /* 0x000fea0003800000 */
.L_x_9:
[----:B------:R-:W-:Y:S06]  /*0640*/  BAR.SYNC.DEFER_BLOCKING 0x0 ;  /* 0x0000000000007b1d */ /* 0x000fec0000010000 */
.L_x_10:
[----:B------:R-:W-:Y:S01]  /*0650*/  NOP ;  /* 0x0000000000007918 */ /* 0x000fe20000000000 */
[----:B------:R-:W-:Y:S05]  /*0660*/  BRA.U !UP2, `(.L_x_11) ;  /* 0x000000010a087547 */ /* 0x000fea000b800000 */
[----:B------:R-:W-:Y:S01]  /*0670*/  UCGABAR_ARV ;  /* 0x00000000000079c7 */ /* 0x000fe20008000000 */
[----:B------:R-:W-:Y:S05]  /*0680*/  BRA `(.L_x_12) ;  /* 0x0000000000047947 */ /* 0x000fea0003800000 */
.L_x_11:
[----:B------:R-:W-:Y:S01]  /*0690*/  NOP ;  /* 0x0000000000007918 */ /* 0x000fe20000000000 */
.L_x_12:
[----:B------:R-:W-:Y:S05]  /*06a0*/  BRA.U !UP2, `(.L_x_13) ;  /* 0x000000010a0c7547 */ /* 0x000fea000b800000 */
[----:B------:R-:W-:Y:S01]  /*06b0*/  UCGABAR_WAIT ;  /* 0x0000000000007dc7 */ /* 0x000fe20008000000 */
[----:B------:R-:W-:Y:S01]  /*06c0*/  CCTL.IVALL ;  /* 0x00000000ff00798f */ /* 0x000fe20002000000 */
[----:B------:R-:W-:Y:S05]  /*06d0*/  BRA `(.L_x_14) ;  /* 0x0000000000047947 */ /* 0x000fea0003800000 */
.L_x_13:
[----:B------:R-:W-:Y:S06]  /*06e0*/  BAR.SYNC.DEFER_BLOCKING 0x0 ;  /* 0x0000000000007b1d */ /* 0x000fec0000010000 */
.L_x_14:
[----:B------:R-:W-:Y:S01]  /*06f0*/  UMOV UR23, 0x11 ;  /* 0x0000001100177882 */ /* 0x000fe20000000000 */
[----:B------:R-:W2:Y:S01]  /*0700*/  LDCU.U8 UR20, c[0x0][0x5c8] ;  /* 0x0000b900ff1477ac */ /* 0x000ea20008000000 */
[----:B------:R-:W3:Y:S01]  /*0710*/  LDCU.U8 UR19, c[0x0][0x5c9] ;  /* 0x0000b920ff1377ac */ /* 0x000ee20008000000 */
[----:B------:R-:W4:Y:S01]  /*0720*/  LDCU.U8 UR18, c[0x0][0x5d4] ;  /* 0x0000ba80ff1277ac */ /* 0x000f220008000000 */
[----:B------:R-:W5:Y:S01]  /*0730*/  LDCU.U8 UR17, c[0x0][0x5d5] ;  /* 0x0000baa0ff1177ac */ /* 0x000f620008000000 */
[----:B------:R-:W1:Y:S01]  /*0740*/  LDCU.U8 UR16, c[0x0][0x5e1] ;  /* 0x0000bc20ff1077ac */ /* 0x000e620008000000 */
[----:B------:R-:W1:Y:S01]  /*0750*/  LDCU.U8 UR15, c[0x0][0x5e0] ;  /* 0x0000bc00ff0f77ac */ /* 0x000e620008000000 */
[----:B------:R-:W-:Y:S01]  /*0760*/  USHF.L.U32 UR23, UR23, UR26, URZ ;  /* 0x0000001a17177299 */ /* 0x000fe200080006ff */
[----:B------:R-:W-:Y:S05]  /*0770*/  BRA.U UP4, `(.L_x_15) ;  /* 0x00000009046c7547 */ /* 0x000fea000b800000 */
[----:B------:R-:W5:Y:S01]  /*0780*/  S2UR UR24, SR_CTAID.Z ;  /* 0x00000000001879c3 */ /* 0x000f620000002700 */
[----:B------:R-:W-:Y:S01]  /*0790*/  UMOV UR22, 0x1 ;  /* 0x0000000100167882 */ /* 0x000fe20000000000 */
[----:B------:R-:W-:Y:S01]  /*07a0*/  UMOV UR14, URZ ;  /* 0x000000ff000e7c82 */ /* 0x000fe20008000000 */
[----:B-----5:R-:W-:-:S09]  /*07b0*/  UISETP.GT.U32.AND UP0, UPT, UR24, 0x7f, UPT ;  /* 0x0000007f1800788c */ /* 0x020fd2000bf04070 */
[----:B------:R-:W-:Y:S05]  /*07c0*/  BRA.U UP0, `(.L_x_16) ;  /* 0x0000000500ec7547 */ /* 0x000fea000b800000 */
[----:B-1----:R-:W1:Y:S01]  /*07d0*/  LDCU.64 UR4, c[0x0][0x5c0] ;  /* 0x0000b800ff0477ac */ /* 0x002e620008000a00 */
[----:B------:R-:W5:Y:S01]  /*07e0*/  S2UR UR33, SR_CTAID.X ;  /* 0x00000000002179c3 */ /* 0x000f620000002500 */
[----:B------:R-:W-:Y:S01]  /*07f0*/  UMOV UR10, 0x400 ;  /* 0x00000400000a7882 */ /* 0x000fe20000000000 */
[----:B------:R-:W4:Y:S06]  /*0800*/  LDCU.64 UR28, c[0x0][0x348] ;  /* 0x00006900ff1c77ac */ /* 0x000f2c0008000a00 */
[----:B------:R-:W3:Y:S01]  /*0810*/  S2UR UR32, SR_CTAID.Y ;  /* 0x00000000002079c3 */ /* 0x000ee20000002600 */
[----:B------:R-:W-:Y:S01]  /*0820*/  ULEA UR12, UR12, UR10, 0x18 ;  /* 0x0000000a0c0c7291 */ /* 0x000fe2000f8ec0ff */
[----:B------:R-:W-:Y:S01]  /*0830*/  UMOV UR14, URZ ;  /* 0x000000ff000e7c82 */ /* 0x000fe20008000000 */
[----:B------:R-:W-:-:S02]  /*0840*/  UMOV UR22, 0x1 ;  /* 0x0000000100167882 */ /* 0x000fc40000000000 */
[----:B------:R-:W-:Y:S02]  /*0850*/  ULEA UR31, UR26, UR12, 0xc ;  /* 0x0000000c1a1f7291 */ /* 0x000fe4000f8e60ff */
[----:B------:R-:W-:Y:S02]  /*0860*/  ULEA UR30, UR25, UR12, 0xd ;  /* 0x0000000c191e7291 */ /* 0x000fe4000f8e68ff */
[----:B-1----:R-:W-:-:S04]  /*0870*/  UIMAD.WIDE.U32 UR6, UR24, UR5, URZ ;  /* 0x00000005180672a5 */ /* 0x002fc8000f8e00ff */
[----:B------:R-:W-:Y:S02]  /*0880*/  UIADD3 UR5, UPT, UPT, UR24, -UR7, URZ ;  /* 0x8000000718057290 */ /* 0x000fe4000fffe0ff */
[----:B-----5:R-:W-:Y:S02]  /*0890*/  USHF.L.U32 UR33, UR33, 0x7, URZ ;  /* 0x0000000721217899 */ /* 0x020fe400080006ff */
[----:B--2---:R-:W-:-:S03]  /*08a0*/  USHF.R.U32.HI UR5, URZ, UR20, UR5 ;  /* 0x00000014ff057299 */ /* 0x004fc60008011605 */
[----:B------:R-:W1:Y:S01]  /*08b0*/  LDCU UR6, c[0x0][0x5d0] ;  /* 0x0000ba00ff0677ac */ /* 0x000e620008000800 */
[----:B------:R-:W-:Y:S02]  /*08c0*/  UIADD3 UR5, UPT, UPT, UR7, UR5, URZ ;  /* 0x0000000507057290 */ /* 0x000fe4000fffe0ff */
[----:B---3--:R-:W-:Y:S02]  /*08d0*/  USHF.L.U32 UR32, UR32, 0x7, URZ ;  /* 0x0000000720207899 */ /* 0x008fe400080006ff */
[----:B------:R-:W-:Y:S02]  /*08e0*/  USHF.R.U32.HI UR11, URZ, UR19, UR5 ;  /* 0x00000013ff0b7299 */ /* 0x000fe40008011605 */
[----:B------:R-:W-:Y:S02]  /*08f0*/  ULOP3.LUT UR33, UR33, 0x180, URZ, 0xc0, !UPT ;  /* 0x0000018021217892 */ /* 0x000fe4000f8ec0ff */
[----:B------:R-:W-:Y:S02]  /*0900*/  UIADD3 UR11, UPT, UPT, -UR11, URZ, URZ ;  /* 0x000000ff0b0b7290 */ /* 0x000fe4000fffe1ff */
[----:B------:R-:W-:-:S02]  /*0910*/  ULOP3.LUT UR32, UR32, 0x80, URZ, 0xc0, !UPT ;  /* 0x0000008020207892 */ /* 0x000fc4000f8ec0ff */
[----:B------:R-:W-:Y:S01]  /*0920*/  UIMAD UR11, UR11, UR4, UR24 ;  /* 0x000000040b0b72a4 */ /* 0x000fe2000f8e0218 */
[----:B------:R-:W2:Y:S03]  /*0930*/  LDCU.64 UR4, c[0x0][0x5d8] ;  /* 0x0000bb00ff0477ac */ /* 0x000ea60008000a00 */
[----:B-1----:R-:W-:-:S04]  /*0940*/  UIMAD.WIDE.U32 UR6, UR11, UR6, URZ ;  /* 0x000000060b0672a5 */ /* 0x002fc8000f8e00ff */
[----:B------:R-:W-:-:S04]  /*0950*/  UIADD3 UR6, UPT, UPT, UR11, -UR7, URZ ;  /* 0x800000070b067290 */ /* 0x000fc8000fffe0ff */
[----:B----4-:R-:W-:-:S04]  /*0960*/  USHF.R.U32.HI UR6, URZ, UR18, UR6 ;  /* 0x00000012ff067299 */ /* 0x010fc80008011606 */
[----:B------:R-:W-:-:S04]  /*0970*/  UIADD3 UR6, UPT, UPT, UR7, UR6, URZ ;  /* 0x0000000607067290 */ /* 0x000fc8000fffe0ff */
[----:B------:R-:W-:-:S04]  /*0980*/  USHF.R.U32.HI UR6, URZ, UR17, UR6 ;  /* 0x00000011ff067299 */ /* 0x000fc80008011606 */
[----:B--2---:R-:W-:-:S07]  /*0990*/  UIMAD.WIDE.U32 UR8, UR6, UR5, URZ ;  /* 0x00000005060872a5 */ /* 0x004fce000f8e00ff */
[----:B------:R-:W-:Y:S02]  /*09a0*/  UMOV UR7, UR9 ;  /* 0x0000000900077c82 */ /* 0x000fe40008000000 */
[----:B------:R-:W-:Y:S02]  /*09b0*/  UIADD3 UR5, UPT, UPT, UR6, -UR7, URZ ;  /* 0x8000000706057290 */ /* 0x000fe4000fffe0ff */
[----:B------:R-:W1:Y:S02]  /*09c0*/  LDCU UR9, c[0x0][0x374] ;  /* 0x00006e80ff0977ac */ /* 0x000e640008000800 */
[----:B------:R-:W-:Y:S01]  /*09d0*/  USHF.R.U32.HI UR5, URZ, UR15, UR5 ;  /* 0x0000000fff057299 */ /* 0x000fe20008011605 */
[----:B------:R-:W1:Y:S03]  /*09e0*/  LDCU UR8, c[0x0][0x370] ;  /* 0x00006e00ff0877ac */ /* 0x000e660008000800 */
[----:B------:R-:W-:Y:S01]  /*09f0*/  UIADD3 UR5, UPT, UPT, UR7, UR5, URZ ;  /* 0x0000000507057290 */ /* 0x000fe2000fffe0ff */
[----:B------:R-:W2:Y:S03]  /*0a00*/  LDCU UR7, c[0x0][0x378] ;  /* 0x00006f00ff0777ac */ /* 0x000ea60008000800 */
[----:B------:R-:W-:-:S04]  /*0a10*/  USHF.R.U32.HI UR5, URZ, UR16, UR5 ;  /* 0x00000010ff057299 */ /* 0x000fc80008011605 */
[----:B------:R-:W-:-:S04]  /*0a20*/  UIADD3 UR5, UPT, UPT, -UR5, URZ, URZ ;  /* 0x000000ff05057290 */ /* 0x000fc8000fffe1ff */
[----:B------:R-:W-:Y:S02]  /*0a30*/  UIMAD UR4, UR5, UR4, UR6 ;  /* 0x00000004050472a4 */ /* 0x000fe4000f8e0206 */
[----:B-1----:R-:W-:Y:S02]  /*0a40*/  UIMAD UR8, UR9, UR8, URZ ;  /* 0x00000008090872a4 */ /* 0x002fe4000f8e02ff */
[----:B------:R-:W-:Y:S02]  /*0a50*/  UIADD3 UR6, UPT, UPT, -UR6, URZ, URZ ;  /* 0x000000ff06067290 */ /* 0x000fe4000fffe1ff */
[----:B--2---:R-:W-:Y:S01]  /*0a60*/  UIMAD UR7, UR8, UR7, URZ ;  /* 0x00000007080772a4 */ /* 0x004fe2000f8e02ff */
[----:B------:R-:W1:Y:S03]  /*0a70*/  LDCU UR5, c[0x0][0x5cc] ;  /* 0x0000b980ff0577ac */ /* 0x000e660008000800 */
[----:B------:R-:W-:-:S04]  /*0a80*/  USHF.R.S32.HI UR27, URZ, 0x1f, UR7 ;  /* 0x0000001fff1b7899 */ /* 0x000fc80008011407 */
[----:B------:R-:W-:Y:S02]  /*0a90*/  ULEA.HI UR27, UR27, UR7, URZ, 0x3 ;  /* 0x000000071b1b7291 */ /* 0x000fe4000f8f18ff */
[----:B-1----:R-:W-:-:S12]  /*0aa0*/  UIMAD UR11, UR6, UR5, UR11 ;  /* 0x00000005060b72a4 */ /* 0x002fd8000f8e020b */
.L_x_20:
[----:B------:R-:W-:Y:S01]  /*0ab0*/  USHF.L.U32 UR5, UR22, 0x1f, URZ ;  /* 0x0000001f16057899 */ /* 0x000fe200080006ff */
[----:B------:R-:W-:Y:S01]  /*0ac0*/  HFMA2 R3, -RZ, RZ, 0, -0.0 ;  /* 0x00008000ff037431 */ /* 0x000fe200000001ff */
[----:B------:R-:W-:Y:S02]  /*0ad0*/  ULEA UR6, UR14, UR12, 0x3 ;  /* 0x0000000c0e067291 */ /* 0x000fe4000f8e18ff */
[----:B------:R-:W-:Y:S02]  /*0ae0*/  ULEA UR11, UR11, UR33, 0x9 ;  /* 0x000000210b0b7291 */ /* 0x000fe4000f8e48ff */
[----:B------:R-:W-:Y:S01]  /*0af0*/  MOV R0, UR5 ;  /* 0x0000000500007c02 */ /* 0x000fe20008000f00 */
[----:B------:R-:W-:Y:S02]  /*0b00*/  UIADD3 UR42, UP1, UPT, UR28, 0x40, URZ ;  /* 0x000000401c2a7890 */ /* 0x000fe4000ff3e0ff */
[----:B------:R-:W-:Y:S02]  /*0b10*/  UIADD3 UR40, UP0, UPT, UR28, 0xc0, URZ ;  /* 0x000000c01c287890 */ /* 0x000fe4000ff1e0ff */
[----:B----4-:R1:W2:Y:S01]  /*0b20*/  SYNCS.PHASECHK.TRANS64.TRYWAIT P2, [UR6+0x28], R0 ;  /* 0x00002800ff0075a7 */ /* 0x0102a20008041106 */
[----:B------:R-:W-:-:S02]  /*0b30*/  ULEA UR7, UR4, UR32, 0x8 ;  /* 0x0000002004077291 */ /* 0x000fc4000f8e40ff */
[----:B------:R-:W-:Y:S02]  /*0b40*/  UIADD3.X UR43, UPT, UPT, URZ, UR29, URZ, UP1, !UPT ;  /* 0x0000001dff2b7290 */ /* 0x000fe40008ffe4ff */
[----:B------:R-:W-:Y:S02]  /*0b50*/  UIADD3.X UR41, UPT, UPT, URZ, UR29, URZ, UP0, !UPT ;  /* 0x0000001dff297290 */ /* 0x000fe400087fe4ff */
[----:B------:R-:W-:Y:S02]  /*0b60*/  ULEA UR11, UR25, UR11, 0x6 ;  /* 0x0000000b190b7291 */ /* 0x000fe4000f8e30ff */
[----:B------:R-:W-:Y:S01]  /*0b70*/  ULEA UR7, UR26, UR7, 0x5 ;  /* 0x000000071a077291 */ /* 0x000fe2000f8e28ff */
[----:B------:R-:W-:Y:S01]  /*0b80*/  UMOV UR38, URZ ;  /* 0x000000ff00267c82 */ /* 0x000fe20008000000 */
[----:B------:R-:W-:Y:S02]  /*0b90*/  UPRMT UR37, URZ, 0x5410, UR23 ;  /* 0x00005410ff257896 */ /* 0x000fe40008000017 */
[----:B------:R-:W-:-:S12]  /*0ba0*/  UPRMT UR36, URZ, 0x5410, UR13 ;  /* 0x00005410ff247896 */ /* 0x000fd8000800000d */
.L_x_19:
[----:B---3--:R-:W-:Y:S02]  /*0bb0*/  UIADD3 UR5, UPT, UPT, UR14, 0x1, URZ ;  /* 0x000000010e057890 */ /* 0x008fe4000fffe0ff */
[----:B------:R-:W-:Y:S02]  /*0bc0*/  USHF.L.U32 UR4, UR14, 0xd, URZ ;  /* 0x0000000d0e047899 */ /* 0x000fe400080006ff */
[----:B------:R-:W-:Y:S02]  /*0bd0*/  UISETP.NE.AND UP0, UPT, UR5, 0x5, UPT ;  /* 0x000000050500788c */ /* 0x000fe4000bf05270 */
[----:B------:R-:W-:Y:S02]  /*0be0*/  ULEA UR9, UR14, UR12, 0x3 ;  /* 0x0000000c0e097291 */ /* 0x000fe4000f8e18ff */
[----:B------:R-:W-:Y:S02]  /*0bf0*/  UIADD3 UR8, UPT, UPT, UR30, UR4, UR4 ;  /* 0x000000041e087290 */ /* 0x000fe4000fffe004 */
[----:B------:R-:W-:-:S02]  /*0c00*/  USEL UR14, UR5, URZ, UP0 ;  /* 0x000000ff050e7287 */ /* 0x000fc40008000000 */
[----:B------:R-:W-:Y:S02]  /*0c10*/  USEL UR6, URZ, 0x1, UP0 ;  /* 0x00000001ff067887 */ /* 0x000fe40008000000 */
[----:B------:R-:W-:Y:S02]  /*0c20*/  USHF.L.U32 UR10, UR38, 0x6, URZ ;  /* 0x00000006260a7899 */ /* 0x000fe400080006ff */
[----:B------:R-:W-:Y:S02]  /*0c30*/  UIADD3 UR4, UPT, UPT, UR31, UR4, UR4 ;  /* 0x000000041f047290 */ /* 0x000fe4000fffe004 */
[----:B------:R-:W-:Y:S01]  /*0c40*/  UISETP.GT.U32.AND UP0, UPT, UR38, 0x3e, UPT ;  /* 0x0000003e2600788c */ /* 0x000fe2000bf04070 */
[----:B--2-4-:R-:W-:Y:S10]  /*0c50*/  @P2 BRA `(.L_x_17) ;  /* 0x0000000000102947 */ /* 0x014ff40003800000 */
[----:B------:R-:W-:-:S06]  /*0c60*/  USHF.L.U32 UR5, UR22, 0x1f, URZ ;  /* 0x0000001f16057899 */ /* 0x000fcc00080006ff */
[----:B-1----:R-:W-:-:S04]  /*0c70*/  MOV R0, UR5 ;  /* 0x0000000500007c02 */ /* 0x002fc80008000f00 */
[----:B------:R-:W1:Y:S02]  /*0c80*/  SYNCS.PHASECHK.TRANS64.TRYWAIT P0, [UR9+0x28], R0 ;  /* 0x00002800ff0075a7 */ /* 0x000e640008001109 */
[----:B-1----:R-:W-:Y:S05]  /*0c90*/  @!P0 BRA `(.L_x_18) ;  /* 0x0000003400148947 */ /* 0x002fea0003800000 */
.L_x_17:
[----:B------:R-:W-:Y:S02]  /*0ca0*/  ELECT P1, URZ, PT ;  /* 0x0000000000ff782f */ /* 0x000fe40003820000 */
[----:B------:R-:W-:Y:S01]  /*0cb0*/  PLOP3.LUT P0, PT, PT, PT, UP0, 0x80, 0x8 ;  /* 0x000000000008781c */ /* 0x000fe20003f0f008 */
[----:B------:R-:W-:Y:S01]  /*0cc0*/  ULOP3.LUT UR22, UR22, UR6, URZ, 0x3c, !UPT ;  /* 0x0000000616167292 */ /* 0x000fe2000f8e3cff */
[----:B------:R-:W-:Y:S01]  /*0cd0*/  PLOP3.LUT P2, PT, PT, PT, PT, 0x80, 0x8 ;  /* 0x000000000008781c */ /* 0x000fe20003f4f070 */
[----:B------:R-:W-:Y:S02]  /*0ce0*/  UIADD3 UR8, UPT, UPT, UR8, 0xc400, URZ ;  /* 0x0000c40008087890 */ /* 0x000fe4000fffe0ff */
[----:B------:R-:W-:Y:S02]  /*0cf0*/  UIADD3 UR4, UPT, UPT, UR4, 0x20400, URZ ;  /* 0x0002040004047890 */ /* 0x000fe4000fffe0ff */
[----:B------:R-:W-:Y:S02]  /*0d00*/  @!UP0 USHF.L.U32 UR34, UR22, 0x1f, URZ ;  /* 0x0000001f16228899 */ /* 0x000fe400080006ff */
[----:B------:R-:W-:Y:S01]  /*0d10*/  @!UP0 ULEA UR35, UR14, UR12, 0x3 ;  /* 0x0000000c0e238291 */ /* 0x000fe2000f8e18ff */
[----:B------:R-:W-:Y:S01]  /*0d20*/  UMOV UR5, UR9 ;  /* 0x0000000900057c82 */ /* 0x000fe20008000000 */
[----:B------:R-:W-:-:S02]  /*0d30*/  UMOV UR6, UR10 ;  /* 0x0000000a00067c82 */ /* 0x000fc40008000000 */
[----:B-1----:R-:W-:Y:S01]  /*0d40*/  IMAD.U32 R0, RZ, RZ, UR34 ;  /* 0x00000022ff007e24 */ /* 0x002fe2000f8e00ff */
[----:B------:R3:W-:Y:S01]  /*0d50*/  @P1 SYNCS.ARRIVE.TRANS64 RZ, [UR9], R3 ;  /* 0x00000003ffff19a7 */ /* 0x0007e20008000009 */
[----:B------:R3:W-:Y:S01]  /*0d60*/  UTMALDG.2D.MULTICAST [UR8], [UR42], UR37, desc[URZ] ;  /* 0x0000ff082a0073b4 */ /* 0x0007e20008009825 */
[----:B------:R-:W-:-:S04]  /*0d70*/  UIADD3 UR38, UPT, UPT, UR38, 0x1, URZ ;  /* 0x0000000126267890 */ /* 0x000fc8000fffe0ff */
[----:B------:R-:W-:Y:S01]  /*0d80*/  UISETP.NE.AND UP0, UPT, UR38, 0x40, UPT ;  /* 0x000000402600788c */ /* 0x000fe2000bf05270 */
[----:B------:R3:W-:Y:S01]  /*0d90*/  UTMALDG.2D.MULTICAST [UR4], [UR40], UR36, desc[URZ] ;  /* 0x0000ff04280073b4 */ /* 0x0007e20008009824 */
[----:B------:R3:W4:Y:S07]  /*0da0*/  @!P0 SYNCS.PHASECHK.TRANS64.TRYWAIT P2, [UR35+0x28], R0 ;  /* 0x00002800ff0085a7 */ /* 0x00072e0008041123 */
[----:B------:R-:W-:Y:S05]  /*0db0*/  BRA.U UP0, `(.L_x_19) ;  /* 0xfffffffd007c7547 */ /* 0x000fea000b83ffff */
[----:B---3--:R-:W1:Y:S01]  /*0dc0*/  LDCU.64 UR4, c[0x0][0x5c0] ;  /* 0x0000b800ff0477ac */ /* 0x008e620008000a00 */
[----:B------:R-:W-:-:S04]  /*0dd0*/  ULEA.HI.SX32 UR24, UR27, UR24, 0x1d ;  /* 0x000000181b187291 */ /* 0x000fc8000f8feaff */
[----:B------:R-:W-:Y:S02]  /*0de0*/  UISETP.GE.AND UP0, UPT, UR24, 0x80, UPT ;  /* 0x000000801800788c */ /* 0x000fe4000bf06270 */
[----:B-1----:R-:W-:Y:S01]  /*0df0*/  UIMAD.WIDE.U32 UR6, UR24, UR5, URZ ;  /* 0x00000005180672a5 */ /* 0x002fe2000f8e00ff */
[----:B------:R-:W1:Y:S03]  /*0e00*/  LDCU UR5, c[0x0][0x5d0] ;  /* 0x0000ba00ff0577ac */ /* 0x000e660008000800 */
[----:B------:R-:W-:-:S04]  /*0e10*/  UIADD3 UR6, UPT, UPT, UR24, -UR7, URZ ;  /* 0x8000000718067290 */ /* 0x000fc8000fffe0ff */
[----:B------:R-:W-:-:S04]  /*0e20*/  USHF.R.U32.HI UR6, URZ, UR20, UR6 ;  /* 0x00000014ff067299 */ /* 0x000fc80008011606 */
[----:B------:R-:W-:-:S04]  /*0e30*/  UIADD3 UR7, UPT, UPT, UR7, UR6, URZ ;  /* 0x0000000607077290 */ /* 0x000fc8000fffe0ff */
[----:B------:R-:W-:-:S04]  /*0e40*/  USHF.R.U32.HI UR7, URZ, UR19, UR7 ;  /* 0x00000013ff077299 */ /* 0x000fc80008011607 */
[----:B------:R-:W-:-:S04]  /*0e50*/  UIADD3 UR7, UPT, UPT, -UR7, URZ, URZ ;  /* 0x000000ff07077290 */ /* 0x000fc8000fffe1ff */
[----:B------:R-:W-:-:S04]  /*0e60*/  UIMAD UR7, UR4, UR7, UR24 ;  /* 0x00000007040772a4 */ /* 0x000fc8000f8e0218 */
[----:B-1----:R-:W-:Y:S01]  /*0e70*/  UIMAD.WIDE.U32 UR8, UR7, UR5, URZ ;  /* 0x00000005070872a5 */ /* 0x002fe2000f8e00ff */
[----:B------:R-:W1:Y:S03]  /*0e80*/  LDCU.64 UR4, c[0x0][0x5d8] ;  /* 0x0000bb00ff0477ac */ /* 0x000e660008000a00 */
[----:B------:R-:W-:-:S04]  /*0e90*/  UIADD3 UR6, UPT, UPT, UR7, -UR9, URZ ;  /* 0x8000000907067290 */ /* 0x000fc8000fffe0ff */
[----:B------:R-:W-:-:S04]  /*0ea0*/  USHF.R.U32.HI UR6, URZ, UR18, UR6 ;  /* 0x00000012ff067299 */ /* 0x000fc80008011606 */
[----:B------:R-:W-:-:S04]  /*0eb0*/  UIADD3 UR6, UPT, UPT, UR9, UR6, URZ ;  /* 0x0000000609067290 */ /* 0x000fc8000fffe0ff */
[----:B------:R-:W-:-:S04]  /*0ec0*/  USHF.R.U32.HI UR6, URZ, UR17, UR6 ;  /* 0x00000011ff067299 */ /* 0x000fc80008011606 */
[----:B-1----:R-:W-:Y:S01]  /*0ed0*/  UIMAD.WIDE.U32 UR8, UR6, UR5, URZ ;  /* 0x00000005060872a5 */ /* 0x002fe2000f8e00ff */
[----:B------:R-:W1:Y:S03]  /*0ee0*/  LDCU UR5, c[0x0][0x5cc] ;  /* 0x0000b980ff0577ac */ /* 0x000e660008000800 */
[----:B------:R-:W-:-:S04]  /*0ef0*/  UIADD3 UR8, UPT, UPT, UR6, -UR9, URZ ;  /* 0x8000000906087290 */ /* 0x000fc8000fffe0ff */
[----:B------:R-:W-:-:S04]  /*0f00*/  USHF.R.U32.HI UR8, URZ, UR15, UR8 ;  /* 0x0000000fff087299 */ /* 0x000fc80008011608 */
[----:B------:R-:W-:Y:S02]  /*0f10*/  UIADD3 UR8, UPT, UPT, UR9, UR8, URZ ;  /* 0x0000000809087290 */ /* 0x000fe4000fffe0ff */
[----:B------:R-:W-:Y:S02]  /*0f20*/  UIADD3 UR9, UPT, UPT, -UR6, URZ, URZ ;  /* 0x000000ff06097290 */ /* 0x000fe4000fffe1ff */
[----:B------:R-:W-:Y:S02]  /*0f30*/  USHF.R.U32.HI UR8, URZ, UR16, UR8 ;  /* 0x00000010ff087299 */ /* 0x000fe40008011608 */
[----:B-1----:R-:W-:Y:S02]  /*0f40*/  UIMAD UR11, UR5, UR9, UR7 ;  /* 0x00000009050b72a4 */ /* 0x002fe4000f8e0207 */
[----:B------:R-:W-:-:S04]  /*0f50*/  UIADD3 UR8, UPT, UPT, -UR8, URZ, URZ ;  /* 0x000000ff08087290 */ /* 0x000fc8000fffe1ff */
[----:B------:R-:W-:Y:S01]  /*0f60*/  UIMAD UR4, UR4, UR8, UR6 ;  /* 0x00000008040472a4 */ /* 0x000fe2000f8e0206 */
[----:B------:R-:W-:Y:S11]  /*0f70*/  BRA.U !UP0, `(.L_x_20) ;  /* 0xfffffff908cc7547 */ /* 0x000ff6000b83ffff */
.L_x_16:
[----:B------:R-:W-:Y:S01]  /*0f80*/  UISETP.NE.AND UP0, UPT, UR14, 0x4, UPT ;  /* 0x000000040e00788c */ /* 0x000fe2000bf05270 */
[----:B------:R-:W5:Y:S01]  /*0f90*/  S2UR UR12, SR_CgaCtaId ;  /* 0x00000000000c79c3 */ /* 0x000f620000008800 */
[----:B-1----:R-:W-:-:S04]  /*0fa0*/  UIADD3 UR4, UPT, UPT, UR14, 0x2, URZ ;  /* 0x000000020e047890 */ /* 0x002fc8000fffe0ff */
[----:B------:R-:W-:-:S04]  /*0fb0*/  USEL UR4, UR4, 0x1, UP0 ;  /* 0x0000000104047887 */ /* 0x000fc80008000000 */
[----:B------:R-:W-:Y:S02]  /*0fc0*/  UISETP.NE.AND UP1, UPT, UR4, 0x5, UPT ;  /* 0x000000050400788c */ /* 0x000fe4000bf25270 */
[----:B------:R-:W-:-:S04]  /*0fd0*/  UIADD3 UR4, UPT, UPT, UR4, 0x1, URZ ;  /* 0x0000000104047890 */ /* 0x000fc8000fffe0ff */
[----:B------:R-:W-:Y:S02]  /*0fe0*/  USEL UR4, UR4, 0x1, UP1 ;  /* 0x0000000104047887 */ /* 0x000fe40008800000 */
[----:B------:R-:W-:Y:S02]  /*0ff0*/  UISETP.EQ.XOR UP1, UPT, UR14, 0x4, !UP1 ;  /* 0x000000040e00788c */ /* 0x000fe4000cf22a70 */
[----:B------:R-:W-:Y:S02]  /*1000*/  UISETP.NE.AND UP0, UPT, UR4, 0x5, UPT ;  /* 0x000000050400788c */ /* 0x000fe4000bf05270 */
[----:B------:R-:W-:Y:S02]  /*1010*/  UIADD3 UR6, UPT, UPT, UR4, 0x1, URZ ;  /* 0x0000000104067890 */ /* 0x000fe4000fffe0ff */
[----:B------:R-:W-:Y:S02]  /*1020*/  UISETP.EQ.XOR UP1, UPT, UR4, 0x5, UP1 ;  /* 0x000000050400788c */ /* 0x000fe40008f22a70 */
[----:B------:R-:W-:Y:S01]  /*1030*/  USEL UR6, UR6, 0x1, UP0 ;  /* 0x0000000106067887 */ /* 0x000fe20008000000 */
[----:B------:R-:W-:-:S03]  /*1040*/  UMOV UR4, 0x400 ;  /* 0x0000040000047882 */ /* 0x000fc60000000000 */
[----:B------:R-:W-:Y:S02]  /*1050*/  UISETP.EQ.XOR UP1, UPT, UR6, 0x5, UP1 ;  /* 0x000000050600788c */ /* 0x000fe40008f22a70 */
[----:B------:R-:W-:Y:S02]  /*1060*/  UISETP.NE.AND UP0, UPT, UR6, 0x5, UPT ;  /* 0x000000050600788c */ /* 0x000fe4000bf05270 */
[----:B------:R-:W-:Y:S02]  /*1070*/  USEL UR5, URZ, 0x1, !UP1 ;  /* 0x00000001ff057887 */ /* 0x000fe4000c800000 */
[----:B-----5:R-:W-:Y:S02]  /*1080*/  ULEA UR4, UR12, UR4, 0x18 ;  /* 0x000000040c047291 */ /* 0x020fe4000f8ec0ff */
[----:B------:R-:W-:Y:S02]  /*1090*/  ULOP3.LUT UR5, UR22, UR5, URZ, 0x3c, !UPT ;  /* 0x0000000516057292 */ /* 0x000fe4000f8e3cff */
[----:B------:R-:W-:-:S02]  /*10a0*/  USEL UR6, UR6, URZ, UP0 ;  /* 0x000000ff06067287 */ /* 0x000fc40008000000 */
[----:B------:R-:W-:Y:S02]  /*10b0*/  USHF.L.U32 UR5, UR5, 0x1f, URZ ;  /* 0x0000001f05057899 */ /* 0x000fe400080006ff */
[----:B------:R-:W-:-:S04]  /*10c0*/  ULEA UR4, UR6, UR4, 0x3 ;  /* 0x0000000406047291 */ /* 0x000fc8000f8e18ff */
[----:B------:R-:W-:-:S05]  /*10d0*/  MOV R0, UR5 ;  /* 0x0000000500007c02 */ /* 0x000fca0008000f00 */
[----:B------:R-:W1:Y:S02]  /*10e0*/  SYNCS.PHASECHK.TRANS64.TRYWAIT P0, [UR4+0x28], R0 ;  /* 0x00002800ff0075a7 */ /* 0x000e640008001104 */
[----:B-1----:R-:W-:Y:S05]  /*10f0*/  @!P0 BRA `(.L_x_21) ;  /* 0x00000030001c8947 */ /* 0x002fea0003800000 */
.L_x_47:
[----:B------:R-:W-:-:S13]  /*1100*/  ELECT P0, URZ, PT ;  /* 0x0000000000ff782f */ /* 0x000fda0003800000 */
[----:B-1----:R-:W-:-:S04]  /*1110*/  @P0 MOV R0, 0x8000 ;  /* 0x0000800000000802 */ /* 0x002fc80000000f00 */
[----:B------:R1:W-:Y:S03]  /*1120*/  @P0 SYNCS.ARRIVE.TRANS64 RZ, [UR4], R0 ;  /* 0x00000000ffff09a7 */ /* 0x0003e60008000004 */
.L_x_15:
[----:B------:R-:W-:-:S09]  /*1130*/  UISETP.NE.AND UP0, UPT, UR21, 0x4, UPT ;  /* 0x000000041500788c */ /* 0x000fd2000bf05270 */
[----:B------:R-:W-:Y:S05]  /*1140*/  BRA.U UP0, `(.L_x_22) ;  /* 0x0000000900247547 */ /* 0x000fea000b800000 */
[----:B-1----:R-:W1:Y:S08]  /*1150*/  S2UR UR5, SR_CTAID.Z ;  /* 0x00000000000579c3 */ /* 0x002e700000002700 */
[----:B------:R-:W-:Y:S01]  /*1160*/  BAR.SYNC.DEFER_BLOCKING 0x2, 0xa0 ;  /* 0x0082800000007b1d */ /* 0x000fe20000010000 */
[----:B------:R-:W-:Y:S01]  /*1170*/  HFMA2 R6, -RZ, RZ, 0, 5.9604644775390625e-08 ;  /* 0x00000001ff067431 */ /* 0x000fe200000001ff */
[----:B------:R-:W-:Y:S01]  /*1180*/  MOV R5, 0x1 ;  /* 0x0000000100057802 */ /* 0x000fe20000000f00 */
[----:B-1----:R-:W-:-:S09]  /*1190*/  UISETP.GT.U32.AND UP0, UPT, UR5, 0x7f, UPT ;  /* 0x0000007f0500788c */ /* 0x002fd2000bf04070 */
[----:B------:R-:W-:Y:S05]  /*11a0*/  BRA.U UP0, `(.L_x_23) ;  /* 0x0000000500d47547 */ /* 0x000fea000b800000 */
[----:B------:R-:W-:Y:S01]  /*11b0*/  UMOV UR4, 0x400 ;  /* 0x0000040000047882 */ /* 0x000fe20000000000 */
[----:B------:R-:W1:Y:S01]  /*11c0*/  LDCU UR9, c[0x0][0x374] ;  /* 0x00006e80ff0977ac */ /* 0x000e620008000800 */
[----:B------:R-:W-:Y:S01]  /*11d0*/  MOV R5, 0x1 ;  /* 0x0000000100057802 */ /* 0x000fe20000000f00 */
[----:B------:R-:W-:Y:S01]  /*11e0*/  ULEA UR4, UR12, UR4, 0x18 ;  /* 0x000000040c047291 */ /* 0x000fe2000f8ec0ff */
[----:B------:R-:W1:Y:S01]  /*11f0*/  LDCU UR8, c[0x0][0x370] ;  /* 0x00006e00ff0877ac */ /* 0x000e620008000800 */
[----:B------:R-:W5:Y:S07]  /*1200*/  LDCU UR7, c[0x0][0x378] ;  /* 0x00006f00ff0777ac */ /* 0x000f6e0008000800 */
[----:B------:R-:W4:Y:S01]  /*1210*/  LDS R0, [UR4+0x78] ;  /* 0x00007804ff007984 */ /* 0x000f220008000800 */
[----:B------:R-:W-:Y:S01]  /*1220*/  ULOP3.LUT UR10, UR12, 0x7, URZ, 0xc0, !UPT ;  /* 0x000000070c0a7892 */ /* 0x000fe2000f8ec0ff */
[----:B------:R-:W-:Y:S01]  /*1230*/  UMOV UR45, 0x8202490 ;  /* 0x08202490002d7882 */ /* 0x000fe20000000000 */
[----:B------:R-:W-:-:S02]  /*1240*/  ULOP3.LUT UR23, UR13, 0xffff, UR23, 0xc8, !UPT ;  /* 0x0000ffff0d177892 */ /* 0x000fc4000f8ec817 */
[----:B------:R-:W-:Y:S02]  /*1250*/  UISETP.GT.U32.AND UP0, UPT, UR10, 0xffff, UPT ;  /* 0x0000ffff0a00788c */ /* 0x000fe4000bf04070 */
[----:B------:R-:W-:Y:S02]  /*1260*/  UIADD3 UR13, UPT, UPT, UR4, 0xc400, URZ ;  /* 0x0000c400040d7890 */ /* 0x000fe4000fffe0ff */
[----:B------:R-:W-:Y:S02]  /*1270*/  UIADD3 UR11, UPT, UPT, UR4, 0x20400, URZ ;  /* 0x00020400040b7890 */ /* 0x000fe4000fffe0ff */
[----:B------:R-:W-:Y:S02]  /*1280*/  USEL UR10, UR10, 0xffff, !UP0 ;  /* 0x0000ffff0a0a7887 */ /* 0x000fe4000c000000 */
[----:B-1----:R-:W-:Y:S02]  /*1290*/  UIMAD UR8, UR9, UR8, URZ ;  /* 0x00000008090872a4 */ /* 0x002fe4000f8e02ff */
[----:B------:R-:W-:-:S02]  /*12a0*/  USEL UR44, URZ, 0x4000, UP6 ;  /* 0x00004000ff2c7887 */ /* 0x000fc4000b000000 */
[----:B------:R-:W-:Y:S02]  /*12b0*/  USEL UR45, UR45, 0x8200490, !UP5 ;  /* 0x082004902d2d7887 */ /* 0x000fe4000e800000 */
[----:B------:R-:W-:Y:S02]  /*12c0*/  USHF.R.U32.HI UR13, URZ, 0x4, UR13 ;  /* 0x00000004ff0d7899 */ /* 0x000fe4000801160d */
[----:B------:R-:W-:Y:S02]  /*12d0*/  USHF.R.U32.HI UR11, URZ, 0x4, UR11 ;  /* 0x00000004ff0b7899 */ /* 0x000fe4000801160b */
[----:B------:R-:W-:Y:S02]  /*12e0*/  ULOP3.LUT UR10, UR10, 0xffff, URZ, 0xc0, !UPT ;  /* 0x0000ffff0a0a7892 */ /* 0x000fe4000f8ec0ff */
[----:B-----5:R-:W-:Y:S02]  /*12f0*/  UIMAD UR7, UR8, UR7, URZ ;  /* 0x00000007080772a4 */ /* 0x020fe4000f8e02ff */
[----:B------:R-:W-:Y:S01]  /*1300*/  UIADD3 UR45, UPT, UPT, UR44, UR45, URZ ;  /* 0x0000002d2c2d7290 */ /* 0x000fe2000fffe0ff */
[----:B------:R-:W-:Y:S01]  /*1310*/  UMOV UR6, 0x1 ;  /* 0x0000000100067882 */ /* 0x000fe20000000000 */
[----:B------:R-:W-:-:S02]  /*1320*/  ULOP3.LUT UR9, UR13, 0x3fc0, URZ, 0xc0, !UPT ;  /* 0x00003fc00d097892 */ /* 0x000fc4000f8ec0ff */
[----:B------:R-:W-:Y:S02]  /*1330*/  ULOP3.LUT UR11, UR11, 0x3fc0, URZ, 0xc0, !UPT ;  /* 0x00003fc00b0b7892 */ /* 0x000fe4000f8ec0ff */
[----:B------:R-:W-:Y:S02]  /*1340*/  USHF.L.U32 UR6, UR6, UR10, URZ ;  /* 0x0000000a06067299 */ /* 0x000fe400080006ff */
[----:B------:R-:W-:Y:S02]  /*1350*/  USHF.R.S32.HI UR33, URZ, 0x1f, UR7 ;  /* 0x0000001fff217899 */ /* 0x000fe40008011407 */
[----:B------:R-:W-:Y:S01]  /*1360*/  ULOP3.LUT UR9, UR9, 0x10000, URZ, 0xfc, !UPT ;  /* 0x0001000009097892 */ /* 0x000fe2000f8efcff */
[----:B----4-:R-:W-:Y:S01]  /*1370*/  R2UR UR34, R0 ;  /* 0x00000000002272ca */ /* 0x010fe200000e0000 */
[----:B------:R-:W-:Y:S02]  /*1380*/  ULOP3.LUT UR10, UR11, 0x10000, URZ, 0xfc, !UPT ;  /* 0x000100000b0a7892 */ /* 0x000fe4000f8efcff */
[----:B------:R-:W-:-:S02]  /*1390*/  ULEA.HI UR33, UR33, UR7, URZ, 0x3 ;  /* 0x0000000721217291 */ /* 0x000fc4000f8f18ff */
[----:B------:R-:W-:Y:S01]  /*13a0*/  ULOP3.LUT UR14, UR6, 0xffff, URZ, 0xc0, !UPT ;  /* 0x0000ffff060e7892 */ /* 0x000fe2000f8ec0ff */
[----:B------:R-:W-:Y:S01]  /*13b0*/  UMOV UR13, UR5 ;  /* 0x00000005000d7c82 */ /* 0x000fe20008000000 */
[----:B------:R-:W-:Y:S01]  /*13c0*/  UMOV UR31, URZ ;  /* 0x000000ff001f7c82 */ /* 0x000fe20008000000 */
[----:B------:R-:W-:Y:S01]  /*13d0*/  UMOV UR29, URZ ;  /* 0x000000ff001d7c82 */ /* 0x000fe20008000000 */
[----:B------:R-:W-:Y:S01]  /*13e0*/  UMOV UR27, URZ ;  /* 0x000000ff001b7c82 */ /* 0x000fe20008000000 */
[----:B------:R-:W-:Y:S01]  /*13f0*/  UMOV UR44, URZ ;  /* 0x000000ff002c7c82 */ /* 0x000fe20008000000 */
[----:B------:R-:W-:Y:S01]  /*1400*/  UMOV UR40, URZ ;  /* 0x000000ff00287c82 */ /* 0x000fe20008000000 */
[----:B------:R-:W-:Y:S01]  /*1410*/  UMOV UR41, UR45 ;  /* 0x0000002d00297c82 */ /* 0x000fe20008000000 */
[----:B------:R-:W-:Y:S01]  /*1420*/  UMOV UR38, URZ ;  /* 0x000000ff00267c82 */ /* 0x000fe20008000000 */
[----:B------:R-:W-:Y:S01]  /*1430*/  UMOV UR39, UR45 ;  /* 0x0000002d00277c82 */ /* 0x000fe20008000000 */
[----:B------:R-:W-:Y:S01]  /*1440*/  UMOV UR36, URZ ;  /* 0x000000ff00247c82 */ /* 0x000fe20008000000 */
[----:B------:R-:W-:-:S05]  /*1450*/  UMOV UR37, UR45 ;  /* 0x0000002d00257c82 */ /* 0x000fca0008000000 */
.L_x_28:
[----:B------:R-:W-:Y:S01]  /*1460*/  USHF.L.U32 UR5, UR29, 0x1f, URZ ;  /* 0x0000001f1d057899 */ /* 0x000fe200080006ff */
[----:B------:R-:W-:Y:S01]  /*1470*/  SHF.L.U32 R3, R5, 0x1f, RZ ;  /* 0x0000001f05037819 */ /* 0x000fe200000006ff */
[----:B------:R-:W-:Y:S02]  /*1480*/  ULEA UR6, UR27, UR4, 0x3 ;  /* 0x000000041b067291 */ /* 0x000fe4000f8e18ff */
[----:B-1----:R-:W-:Y:S02]  /*1490*/  ULEA UR7, UR31, UR4, 0x3 ;  /* 0x000000041f077291 */ /* 0x002fe4000f8e18ff */
[----:B----4-:R-:W-:Y:S01]  /*14a0*/  MOV R0, UR5 ;  /* 0x0000000500007c02 */ /* 0x010fe20008000f00 */
[----:B------:R-:W-:Y:S02]  /*14b0*/  ULEA UR8, UR31, UR34, 0x7 ;  /* 0x000000221f087291 */ /* 0x000fe4000f8e38ff */
[----:B------:R-:W-:Y:S02]  /*14c0*/  ULEA.HI.SX32 UR13, UR33, UR13, 0x1d ;  /* 0x0000000d210d7291 */ /* 0x000fe4000f8feaff */
[----:B-----5:R1:W4:Y:S01]  /*14d0*/  SYNCS.PHASECHK.TRANS64.TRYWAIT P1, [UR6], R0 ;  /* 0x00000000ff0075a7 */ /* 0x0203220008021106 */
[----:B------:R-:W-:Y:S01]  /*14e0*/  UPLOP3.LUT UP2, UPT, UPT, UPT, UPT, 0x40, 0x4 ;  /* 0x000000000004789c */ /* 0x000fe20003f4e870 */
[----:B------:R-:W5:Y:S02]  /*14f0*/  SYNCS.PHASECHK.TRANS64.TRYWAIT P0, [UR7+0x60], R3 ;  /* 0x00006003ff0075a7 */ /* 0x000f640008001107 */
[----:B-1--45:R-:W-:Y:S08]  /*1500*/  @!P0 BRA `(.L_x_24) ;  /* 0x0000002c00388947 */ /* 0x032ff00003800000 */
.L_x_49:
[----:B------:R-:W-:-:S05]  /*1510*/  UMOV UR25, URZ ;  /* 0x000000ff00197c82 */ /* 0x000fca0008000000 */
.L_x_27:
[----:B------:R-:W-:Y:S02]  /*1520*/  USHF.L.U32 UR28, UR27, 0xa, URZ ;  /* 0x0000000a1b1c7899 */ /* 0x000fe400080006ff */
[----:B------:R-:W-:Y:S02]  /*1530*/  UIADD3 UR11, UPT, UPT, UR27, 0x1, URZ ;  /* 0x000000011b0b7890 */ /* 0x000fe4000fffe0ff */
[----:B------:R-:W-:Y:S02]  /*1540*/  UISETP.GT.U32.AND UP0, UPT, UR25, 0x3e, UPT ;  /* 0x0000003e1900788c */ /* 0x000fe4000bf04070 */
[----:B------:R-:W-:Y:S02]  /*1550*/  UIADD3 UR6, UPT, UPT, UR28, 0x6, URZ ;  /* 0x000000061c067890 */ /* 0x000fe4000fffe0ff */
[----:B------:R-:W-:Y:S02]  /*1560*/  ULEA UR5, UR27, UR4, 0x3 ;  /* 0x000000041b057291 */ /* 0x000fe4000f8e18ff */
[----:B------:R-:W-:Y:S01]  /*1570*/  UISETP.NE.AND UP1, UPT, UR11, 0x5, UPT ;  /* 0x000000050b00788c */ /* 0x000fe2000bf25270 */
[----:B------:R-:W-:Y:S01]  /*1580*/  PLOP3.LUT P0, PT, PT, PT, UP0, 0x80, 0x8 ;  /* 0x000000000008781c */ /* 0x000fe20003f0f008 */
[----:B----4-:R-:W-:Y:S02]  /*1590*/  UIADD3 UR48, UPT, UPT, UR28, UR10, URZ ;  /* 0x0000000a1c307290 */ /* 0x010fe4000fffe0ff */
[----:B------:R-:W-:Y:S02]  /*15a0*/  UIADD3 UR46, UPT, UPT, UR28, UR9, URZ ;  /* 0x000000091c2e7290 */ /* 0x000fe4000fffe0ff */
[----:B------:R-:W-:Y:S02]  /*15b0*/  UIADD3 UR42, UPT, UPT, UR10, 0x2, UR28 ;  /* 0x000000020a2a7890 */ /* 0x000fe4000fffe01c */
[----:B------:R-:W-:Y:S02]  /*15c0*/  UIADD3 UR32, UPT, UPT, UR9, 0x2, UR28 ;  /* 0x0000000209207890 */ /* 0x000fe4000fffe01c */
[----:B------:R-:W-:Y:S02]  /*15d0*/  UIADD3 UR30, UPT, UPT, UR10, 0x4, UR28 ;  /* 0x000000040a1e7890 */ /* 0x000fe4000fffe01c */
[----:B------:R-:W-:Y:S02]  /*15e0*/  UIADD3 UR26, UPT, UPT, UR6, UR10, URZ ;  /* 0x0000000a061a7290 */ /* 0x000fe4000fffe0ff */
[----:B------:R-:W-:Y:S02]  /*15f0*/  UIADD3 UR28, UPT, UPT, UR9, 0x4, UR28 ;  /* 0x00000004091c7890 */ /* 0x000fe4000fffe01c */
[----:B------:R-:W-:Y:S02]  /*1600*/  UIADD3 UR24, UPT, UPT, UR5, 0x28, URZ ;  /* 0x0000002805187890 */ /* 0x000fe4000fffe0ff */
[----:B------:R-:W-:Y:S02]  /*1610*/  USEL UR22, URZ, 0x1, UP1 ;  /* 0x00000001ff167887 */ /* 0x000fe40008800000 */
[----:B------:R-:W-:Y:S02]  /*1620*/  USEL UR27, UR11, URZ, UP1 ;  /* 0x000000ff0b1b7287 */ /* 0x000fe40008800000 */
[----:B------:R-:W-:Y:S01]  /*1630*/  UIADD3 UR6, UPT, UPT, UR6, UR9, URZ ;  /* 0x0000000906067290 */ /* 0x000fe2000fffe0ff */
[----:B------:R-:W-:Y:S01]  /*1640*/  UMOV UR49, 0x40004040 ;  /* 0x4000404000317882 */ /* 0x000fe20000000000 */
[----:B------:R-:W-:Y:S01]  /*1650*/  UMOV UR47, 0x40004040 ;  /* 0x40004040002f7882 */ /* 0x000fe20000000000 */
[----:B------:R-:W-:Y:S01]  /*1660*/  UMOV UR43, 0x40004040 ;  /* 0x40004040002b7882 */ /* 0x000fe20000000000 */
[----:B-----5:R-:W-:Y:S08]  /*1670*/  @P1 BRA `(.L_x_25) ;  /* 0x0000000000101947 */ /* 0x020ff00003800000 */
[----:B------:R-:W-:Y:S06]  /*1680*/  USHF.L.U32 UR11, UR29, 0x1f, URZ ;  /* 0x0000001f1d0b7899 */ /* 0x000fec00080006ff */
[----:B-1----:R-:W-:Y:S04]  /*1690*/  MOV R0, UR11 ;  /* 0x0000000b00007c02 */ /* 0x002fe80008000f00 */
[----:B------:R-:W1:Y:S02]  /*16a0*/  SYNCS.PHASECHK.TRANS64.TRYWAIT P1, [UR5], R0 ;  /* 0x00000000ff0075a7 */ /* 0x000e640008021105 */
[----:B-1----:R-:W-:Y:S05]  /*16b0*/  @!P1 BRA `(.L_x_26) ;  /* 0x0000002800ec9947 */ /* 0x002fea0003800000 */
.L_x_25:
[----:B------:R-:W-:Y:S01]  /*16c0*/  ULOP3.LUT UR29, UR29, UR22, URZ, 0x3c, !UPT ;  /* 0x000000161d1d7292 */ /* 0x000fe2000f8e3cff */
[----:B------:R-:W-:Y:S01]  /*16d0*/  PLOP3.LUT P1, PT, PT, PT, PT, 0x80, 0x8 ;  /* 0x000000000008781c */ /* 0x000fe20003f2f070 */
[----:B------:R-:W-:Y:S01]  /*16e0*/  @!UP0 ULEA UR11, UR27, UR4, 0x3 ;  /* 0x000000041b0b8291 */ /* 0x000fe2000f8e18ff */
[----:B------:R4:W-:Y:S01]  /*16f0*/  UTCHMMA gdesc[UR46], gdesc[UR48], tmem[UR8], tmem[UR44], idesc[UR45], UP2 ;  /* 0x00ff2c302e0075ea */ /* 0x0009e20009000008 */
[----:B------:R-:W-:Y:S02]  /*1700*/  @!UP0 USHF.L.U32 UR5, UR29, 0x1f, URZ ;  /* 0x0000001f1d058899 */ /* 0x000fe400080006ff */
[----:B------:R-:W-:Y:S01]  /*1710*/  UIADD3 UR25, UPT, UPT, UR25, 0x1, URZ ;  /* 0x0000000119197890 */ /* 0x000fe2000fffe0ff */
[----:B------:R-:W-:Y:S01]  /*1720*/  UMOV UR50, UR32 ;  /* 0x0000002000327c82 */ /* 0x000fe20008000000 */
[----:B------:R-:W-:Y:S01]  /*1730*/  UMOV UR51, 0x40004040 ;  /* 0x4000404000337882 */ /* 0x000fe20000000000 */
[----:B------:R-:W-:Y:S01]  /*1740*/  UMOV UR52, UR30 ;  /* 0x0000001e00347c82 */ /* 0x000fe20008000000 */
[----:B------:R-:W-:Y:S01]  /*1750*/  UMOV UR53, 0x40004040 ;  /* 0x4000404000357882 */ /* 0x000fe20000000000 */
[----:B------:R-:W-:Y:S01]  /*1760*/  UMOV UR54, UR28 ;  /* 0x0000001c00367c82 */ /* 0x000fe20008000000 */
[----:B------:R-:W-:Y:S01]  /*1770*/  UMOV UR55, 0x40004040 ;  /* 0x4000404000377882 */ /* 0x000fe20000000000 */
[----:B-1----:R-:W-:Y:S01]  /*1780*/  MOV R0, UR5 ;  /* 0x0000000500007c02 */ /* 0x002fe20008000f00 */
[----:B------:R4:W-:Y:S01]  /*1790*/  UTCHMMA gdesc[UR50], gdesc[UR42], tmem[UR8], tmem[UR40], idesc[UR41], UPT ;  /* 0x00ff282a320075ea */ /* 0x0009e2000b800008 */
[----:B------:R-:W-:Y:S01]  /*17a0*/  UMOV UR56, UR26 ;  /* 0x0000001a00387c82 */ /* 0x000fe20008000000 */
[----:B------:R-:W-:Y:S01]  /*17b0*/  UMOV UR57, 0x40004040 ;  /* 0x4000404000397882 */ /* 0x000fe20000000000 */
[----:B------:R-:W-:Y:S01]  /*17c0*/  UMOV UR58, UR6 ;  /* 0x00000006003a7c82 */ /* 0x000fe20008000000 */
[----:B------:R-:W-:Y:S01]  /*17d0*/  UMOV UR59, 0x40004040 ;  /* 0x40004040003b7882 */ /* 0x000fe20000000000 */
[----:B------:R4:W-:Y:S01]  /*17e0*/  UTCHMMA gdesc[UR54], gdesc[UR52], tmem[UR8], tmem[UR38], idesc[UR39], UPT ;  /* 0x00ff2634360075ea */ /* 0x0009e2000b800008 */
[----:B------:R4:W-:Y:S01]  /*17f0*/  UTCHMMA gdesc[UR58], gdesc[UR56], tmem[UR8], tmem[UR36], idesc[UR37], UPT ;  /* 0x00ff24383a0075ea */ /* 0x0009e2000b800008 */
[----:B------:R4:W-:Y:S01]  /*1800*/  UTCBAR.MULTICAST [UR24], URZ, UR23 ;  /* 0x000000ff180073e9 */ /* 0x0009e20008000817 */
[----:B------:R4:W5:Y:S01]  /*1810*/  @!P0 SYNCS.PHASECHK.TRANS64.TRYWAIT P1, [UR11], R0 ;  /* 0x00000000ff0085a7 */ /* 0x000962000802110b */
[----:B------:R-:W-:Y:S02]  /*1820*/  UISETP.NE.AND UP0, UPT, UR25, 0x40, UPT ;  /* 0x000000401900788c */ /* 0x000fe4000bf05270 */
[----:B------:R-:W-:Y:S07]  /*1830*/  UPLOP3.LUT UP2, UPT, UPT, UPT, UPT, 0x80, 0x8 ;  /* 0x000000000008789c */ /* 0x000fee0003f4f070 */
[----:B------:R-:W-:Y:S05]  /*1840*/  BRA.U UP0, `(.L_x_27) ;  /* 0xfffffffd00347547 */ /* 0x000fea000b83ffff */
[----:B------:R-:W-:Y:S02]  /*1850*/  UIADD3 UR7, UPT, UPT, UR7, 0x50, URZ ;  /* 0x0000005007077890 */ /* 0x000fe4000fffe0ff */
[----:B------:R-:W-:-:S04]  /*1860*/  UIADD3 UR31, UPT, UPT, UR31, 0x1, URZ ;  /* 0x000000011f1f7890 */ /* 0x000fc8000fffe0ff */
[----:B------:R-:W-:-:S03]  /*1870*/  UISETP.NE.AND UP0, UPT, UR31, 0x2, UPT ;  /* 0x000000021f00788c */ /* 0x000fc6000bf05270 */
[----:B------:R1:W-:Y:S01]  /*1880*/  UTCBAR.MULTICAST [UR7], URZ, UR14 ;  /* 0x000000ff070073e9 */ /* 0x0003e2000800080e */
[----:B------:R-:W-:Y:S02]  /*1890*/  USEL UR31, UR31, URZ, UP0 ;  /* 0x000000ff1f1f7287 */ /* 0x000fe40008000000 */
[----:B------:R-:W-:Y:S02]  /*18a0*/  USEL UR5, URZ, 0x1, UP0 ;  /* 0x00000001ff057887 */ /* 0x000fe40008000000 */
[----:B------:R-:W-:-:S04]  /*18b0*/  UISETP.GE.AND UP0, UPT, UR13, 0x80, UPT ;  /* 0x000000800d00788c */ /* 0x000fc8000bf06270 */
[----:B------:R-:W-:-:S05]  /*18c0*/  LOP3.LUT R5, R5, UR5, RZ, 0x3c, !PT ;  /* 0x0000000505057c12 */ /* 0x000fca000f8e3cff */
[----:B------:R-:W-:Y:S05]  /*18d0*/  BRA.U !UP0, `(.L_x_28) ;  /* 0xfffffff908e07547 */ /* 0x000fea000b83ffff */
[----:B------:R-:W-:-:S06]  /*18e0*/  UIADD3 UR31, UPT, UPT, UR31, 0x1, URZ ;  /* 0x000000011f1f7890 */ /* 0x000fcc000fffe0ff */
[----:B------:R-:W-:Y:S02]  /*18f0*/  MOV R6, UR31 ;  /* 0x0000001f00067c02 */ /* 0x000fe40008000f00 */
.L_x_23:
[----:B------:R-:W-:-:S04]  /*1900*/  ULOP3.LUT UR12, UR12, 0x1, URZ, 0xc0, !UPT ;  /* 0x000000010c0c7892 */ /* 0x000fc8000f8ec0ff */
[----:B------:R-:W-:-:S09]  /*1910*/  UISETP.NE.U32.AND UP0, UPT, UR12, 0x1, UPT ;  /* 0x000000010c00788c */ /* 0x000fd2000bf05070 */
[----:B------:R-:W-:Y:S05]  /*1920*/  BRA.U !UP0, `(.L_x_22) ;  /* 0x00000001082c7547 */ /* 0x000fea000b800000 */
[----:B----4-:R-:W4:Y:S01]  /*1930*/  S2R R0, SR_CgaCtaId ;  /* 0x0000000000007919 */ /* 0x010f220000008800 */
[----:B------:R-:W-:Y:S02]  /*1940*/  ISETP.NE.AND P0, PT, R6, 0x2, PT ;  /* 0x000000020600780c */ /* 0x000fe40003f05270 */
[----:B------:R-:W-:Y:S02]  /*1950*/  MOV R3, 0x400 ;  /* 0x0000040000037802 */ /* 0x000fe40000000f00 */
[----:B------:R-:W-:-:S04]  /*1960*/  SEL R4, RZ, 0x1, P0 ;  /* 0x00000001ff047807 */ /* 0x000fc80000000000 */
[----:B------:R-:W-:-:S05]  /*1970*/  LOP3.LUT R4, R5, R4, RZ, 0x3c, !PT ;  /* 0x0000000405047212 */ /* 0x000fca00078e3cff */
[----:B------:R-:W-:Y:S01]  /*1980*/  IMAD.U32 R4, R4, -0x80000000, RZ ;  /* 0x8000000004047824 */ /* 0x000fe200078e00ff */
[----:B----4-:R-:W-:Y:S02]  /*1990*/  LEA R0, R0, R3, 0x18 ;  /* 0x0000000300007211 */ /* 0x010fe400078ec0ff */
[----:B------:R-:W-:-:S05]  /*19a0*/  SEL R3, R6, RZ, P0 ;  /* 0x000000ff06037207 */ /* 0x000fca0000000000 */
[----:B------:R-:W-:-:S04]  /*19b0*/  IMAD R0, R3, 0x8, R0 ;  /* 0x0000000803007824 */ /* 0x000fc800078e0200 */
[----:B------:R-:W4:Y:S02]  /*19c0*/  SYNCS.PHASECHK.TRANS64.TRYWAIT P0, [R0+URZ+0x60], R4 ;  /* 0x00006004000075a7 */ /* 0x000f2400080011ff */
[----:B----4-:R-:W-:Y:S05]  /*19d0*/  @!P0 BRA `(.L_x_29) ;  /* 0x0000002800448947 */ /* 0x010fea0003800000 */
.L_x_22:
[----:B------:R-:W-:-:S06]  /*19e0*/  UISETP.GT.AND UP0, UPT, UR21, 0x3, UPT ;  /* 0x000000031500788c */ /* 0x000fcc000bf04270 */
[----:B------:R-:W-:-:S13]  /*19f0*/  PLOP3.LUT P0, PT, PT, PT, UP0, 0x80, 0x8 ;  /* 0x000000000008781c */ /* 0x000fda0003f0f008 */
[----:B-12345:R-:W-:Y:S05]  /*1a00*/  @P0 EXIT ;  /* 0x000000000000094d */ /* 0x03efea0003800000 */
[----:B------:R-:W-:-:S09]  /*1a10*/  UISETP.NE.AND UP0, UPT, UR21, URZ, UPT ;  /* 0x000000ff1500728c */ /* 0x000fd2000bf05270 */
[----:B------:R-:W-:Y:S05]  /*1a20*/  BRA.U UP0, `(.L_x_30) ;  /* 0x0000000100b87547 */ /* 0x000fea000b800000 */
[----:B------:R-:W1:Y:S01]  /*1a30*/  S2UR UR6, SR_CgaCtaId ;  /* 0x00000000000679c3 */ /* 0x000e620000008800 */
[----:B------:R-:W-:Y:S01]  /*1a40*/  NOP ;  /* 0x0000000000007918 */ /* 0x000fe20000000000 */
[----:B------:R-:W-:Y:S01]  /*1a50*/  UMOV UR4, 0x40 ;  /* 0x0000004000047882 */ /* 0x000fe20000000000 */
[----:B------:R-:W-:Y:S01]  /*1a60*/  UMOV UR5, 0x400 ;  /* 0x0000040000057882 */ /* 0x000fe20000000000 */
[----:B-1----:R-:W-:Y:S02]  /*1a70*/  ULEA UR4, UR6, UR4, 0x18 ;  /* 0x0000000406047291 */ /* 0x002fe4000f8ec0ff */
[----:B------:R-:W-:-:S07]  /*1a80*/  ULEA UR5, UR6, UR5, 0x18 ;  /* 0x0000000506057291 */ /* 0x000fce000f8ec0ff */
[----:B------:R-:W1:Y:S02]  /*1a90*/  LDS.U8 R0, [UR4] ;  /* 0x00000004ff007984 */ /* 0x000e640008000000 */
[----:B-1----:R-:W-:-:S13]  /*1aa0*/  ISETP.NE.AND P0, PT, R0, RZ, PT ;  /* 0x000000ff0000720c */ /* 0x002fda0003f05270 */
[----:B------:R-:W-:Y:S05]  /*1ab0*/  @P0 BRA `(.L_x_31) ;  /* 0x00000000007c0947 */ /* 0x000fea0003800000 */
[----:B------:R-:W-:-:S13]  /*1ac0*/  ELECT P0, URZ, PT ;  /* 0x0000000000ff782f */ /* 0x000fda0003800000 */
[----:B------:R-:W-:Y:S05]  /*1ad0*/  @!P0 BRA `(.L_x_32) ;  /* 0x0000000000848947 */ /* 0x000fea0003800000 */
[----:B------:R-:W-:Y:S01]  /*1ae0*/  UMOV UR4, 0x8 ;  /* 0x0000000800047882 */ /* 0x000fe20000000000 */
[----:B------:R-:W-:-:S04]  /*1af0*/  IMAD.MOV.U32 R3, RZ, RZ, 0xff ;  /* 0x000000ffff037424 */ /* 0x000fc800078e00ff */
[----:B------:R-:W-:Y:S04]  /*1b00*/  DEPBAR.LE SB1, 0x36 ;  /* 0x00009d800000791a */ /* 0x000fe80000000000 */
[----:B------:R-:W1:Y:S02]  /*1b10*/  UTCATOMSWS.FIND_AND_SET.ALIGN UP0, UR4, UR4 ;  /* 0x00000004000475e3 */ /* 0x000e640008000800 */
[----:B-1----:R-:W-:Y:S01]  /*1b20*/  PLOP3.LUT P0, PT, PT, PT, UP0, 0x80, 0x8 ;  /* 0x000000000008781c */ /* 0x002fe20003f0f008 */
[----:B------:R-:W-:-:S03]  /*1b30*/  IMAD.U32 R4, RZ, RZ, UR4 ;  /* 0x00000004ff047e24 */ /* 0x000fc6000f8e00ff */
[----:B------:R-:W-:-:S04]  /*1b40*/  SEL R0, RZ, 0xffffffff, !P0 ;  /* 0xffffffffff007807 */ /* 0x000fc80004000000 */
[----:B------:R-:W-:Y:S01]  /*1b50*/  ISETP.NE.AND P0, PT, R0, RZ, PT ;  /* 0x000000ff0000720c */ /* 0x000fe20003f05270 */
[----:B------:R-:W-:-:S12]  /*1b60*/  IMAD.MOV.U32 R0, RZ, RZ, 0x1 ;  /* 0x00000001ff007424 */ /* 0x000fd800078e00ff */
[----:B------:R-:W-:Y:S05]  /*1b70*/  @P0 BRA `(.L_x_33) ;  /* 0x0000000000240947 */ /* 0x000fea0003800000 */
.L_x_34:
[----:B------:R-:W-:Y:S05]  /*1b80*/  NANOSLEEP 0x64 ;  /* 0x000000640000795d */ /* 0x000fea0003800000 */
[----:B------:R-:W-:-:S05]  /*1b90*/  UMOV UR4, 0x8 ;  /* 0x0000000800047882 */ /* 0x000fca0000000000 */
[----:B------:R-:W-:Y:S04]  /*1ba0*/  DEPBAR.LE SB1, 0x36 ;  /* 0x00009d800000791a */ /* 0x000fe80000000000 */
[----:B------:R-:W1:Y:S02]  /*1bb0*/  UTCATOMSWS.FIND_AND_SET.ALIGN UP0, UR4, UR4 ;  /* 0x00000004000475e3 */ /* 0x000e640008000800 */
[----:B-1----:R-:W-:-:S04]  /*1bc0*/  PLOP3.LUT P0, PT, PT, PT, UP0, 0x80, 0x8 ;  /* 0x000000000008781c */ /* 0x002fc80003f0f008 */
[----:B------:R-:W-:-:S04]  /*1bd0*/  SEL R4, RZ, 0xffffffff, !P0 ;  /* 0xffffffffff047807 */ /* 0x000fc80004000000 */
[----:B------:R-:W-:Y:S01]  /*1be0*/  ISETP.NE.AND P0, PT, R4, RZ, PT ;  /* 0x000000ff0400720c */ /* 0x000fe20003f05270 */
[----:B------:R-:W-:-:S12]  /*1bf0*/  IMAD.U32 R4, RZ, RZ, UR4 ;  /* 0x00000004ff047e24 */ /* 0x000fd8000f8e00ff */
[----:B------:R-:W-:Y:S05]  /*1c00*/  @!P0 BRA `(.L_x_34) ;  /* 0xfffffffc00dc8947 */ /* 0x000fea000383ffff */
.L_x_33:
[C---:B------:R-:W-:Y:S01]  /*1c10*/  VIADD R5, R4.reuse, 0x10 ;  /* 0x0000001004057836 */ /* 0x040fe20000000000 */
[----:B------:R-:W-:Y:S01]  /*1c20*/  UMOV UR4, 0x50 ;  /* 0x0000005000047882 */ /* 0x000fe20000000000 */
[----:B------:R-:W-:Y:S01]  /*1c30*/  SHF.L.U32 R3, R3, R4, RZ ;  /* 0x0000000403037219 */ /* 0x000fe200000006ff */
[----:B------:R-:W-:Y:S01]  /*1c40*/  ULEA UR4, UR6, UR4, 0x18 ;  /* 0x0000000406047291 */ /* 0x000fe2000f8ec0ff */
[----:B------:R-:W-:Y:S01]  /*1c50*/  IMAD.SHL.U32 R4, R4, 0x20, RZ ;  /* 0x0000002004047824 */ /* 0x000fe200078e00ff */
[----:B------:R-:W-:-:S04]  /*1c60*/  SHF.L.U32 R0, R0, R5, RZ ;  /* 0x0000000500007219 */ /* 0x000fc800000006ff */
[----:B------:R-:W-:-:S05]  /*1c70*/  LOP3.LUT R0, R0, R3, RZ, 0xfc, !PT ;  /* 0x0000000300007212 */ /* 0x000fca00078efcff */
[----:B------:R1:W-:Y:S04]  /*1c80*/  ATOMS.OR RZ, [UR4], R0 ;  /* 0x00000000ffff798c */ /* 0x0003e8000b000004 */
[----:B------:R1:W-:Y:S01]  /*1c90*/  STS [UR5+0x78], R4 ;  /* 0x00007804ff007988 */ /* 0x0003e20008000805 */
[----:B------:R-:W-:Y:S05]  /*1ca0*/  BRA `(.L_x_32) ;  /* 0x0000000000107947 */ /* 0x000fea0003800000 */
.L_x_31:
[----:B------:R-:W-:Y:S02]  /*1cb0*/  MOV R0, 0xffffffff ;  /* 0xffffffff00007802 */ /* 0x000fe40000000f00 */
[----:B------:R-:W-:-:S03]  /*1cc0*/  MOV R4, 0x1cf0 ;  /* 0x00001cf000047802 */ /* 0x000fc60000000f00 */
[----:B------:R1:W-:Y:S04]  /*1cd0*/  STS [UR5+0x78], R0 ;  /* 0x00007800ff007988 */ /* 0x0003e80008000805 */
[----:B-1----:R-:W-:Y:S05]  /*1ce0*/  CALL.REL.NOINC `($__internal_1_$__cuda_sm10x_tcgen05_guardrail_trap_phase_invalid_during_alloc) ;  /* 0x0000002400c07944 */ /* 0x002fea0003c00000 */
.L_x_32:
[----:B------:R-:W-:Y:S05]  /*1cf0*/  WARPSYNC.ALL ;  /* 0x0000000000007948 */ /* 0x000fea0003800000 */
[----:B------:R-:W-:Y:S01]  /*1d00*/  NOP ;  /* 0x0000000000007918 */ /* 0x000fe20000000000 */
.L_x_30:
[----:B------:R-:W2:Y:S08]  /*1d10*/  S2UR UR8, SR_CgaCtaId ;  /* 0x00000000000879c3 */ /* 0x000eb00000008800 */
[----:B------:R-:W-:Y:S06]  /*1d20*/  BAR.SYNC.DEFER_BLOCKING 0x2, 0xa0 ;  /* 0x0082800000007b1d */ /* 0x000fec0000010000 */
[----:B------:R-:W-:-:S02]  /*1d30*/  UMOV UR4, 0x400 ;  /* 0x0000040000047882 */ /* 0x000fc40000000000 */
[----:B------:R-:W3:Y:S01]  /*1d40*/  S2UR UR28, SR_CTAID.Z ;  /* 0x00000000001c79c3 */ /* 0x000ee20000002700 */
[----:B--2---:R-:W-:Y:S02]  /*1d50*/  ULEA UR8, UR8, UR4, 0x18 ;  /* 0x0000000408087291 */ /* 0x004fe4000f8ec0ff */
[----:B---3--:R-:W-:-:S07]  /*1d60*/  UISETP.GT.U32.AND UP0, UPT, UR28, 0x7f, UPT ;  /* 0x0000007f1c00788c */ /* 0x008fce000bf04070 */
[----:B-1----:R-:W1:Y:S02]  /*1d70*/  LDS R0, [UR8+0x78] ;  /* 0x00007808ff007984 */ /* 0x002e640008000800 */
[----:B-1----:R-:W-:Y:S01]  /*1d80*/  R2UR UR29, R0 ;  /* 0x00000000001d72ca */ /* 0x002fe200000e0000 */
[----:B------:R-:W-:-:S14]  /*1d90*/  BRA.U UP0, `(.L_x_35) ;  /* 0x0000002100007547 */ /* 0x000fdc000b800000 */
[----:B------:R-:W1:Y:S01]  /*1da0*/  LDCU.64 UR4, c[0x0][0x5c0] ;  /* 0x0000b800ff0477ac */ /* 0x000e620008000a00 */
[----:B------:R-:W-:Y:S01]  /*1db0*/  SHF.R.U32.HI R0, RZ, 0x5, R2 ;  /* 0x00000005ff007819 */ /* 0x000fe20000011602 */
[----:B------:R-:W-:Y:S01]  /*1dc0*/  IMAD.SHL.U32 R3, R2, 0x40, RZ ;  /* 0x0000004002037824 */ /* 0x000fe200078e00ff */
[----:B------:R-:W2:Y:S01]  /*1dd0*/  S2UR UR22, SR_CTAID.X ;  /* 0x00000000001679c3 */ /* 0x000ea20000002500 */
[----:B------:R-:W-:Y:S01]  /*1de0*/  UMOV UR9, 0x400 ;  /* 0x0000040000097882 */ /* 0x000fe20000000000 */
[----:B------:R-:W-:Y:S01]  /*1df0*/  R2UR UR21, R0 ;  /* 0x00000000001572ca */ /* 0x000fe200000e0000 */
[----:B------:R-:W3:Y:S01]  /*1e00*/  LDCU.64 UR30, c[0x0][0x348] ;  /* 0x00006900ff1e77ac */ /* 0x000ee20008000a00 */
[----:B------:R-:W-:Y:S01]  /*1e10*/  LOP3.LUT R3, R3, 0x7c0, RZ, 0xc0, !PT ;  /* 0x000007c003037812 */ /* 0x000fe200078ec0ff */
[----:B------:R-:W-:Y:S01]  /*1e20*/  UMOV UR25, URZ ;  /* 0x000000ff00197c82 */ /* 0x000fe20008000000 */
[----:B------:R-:W-:Y:S01]  /*1e30*/  UMOV UR24, URZ ;  /* 0x000000ff00187c82 */ /* 0x000fe20008000000 */
[----:B-1----:R-:W-:-:S08]  /*1e40*/  UIMAD.WIDE.U32 UR6, UR28, UR5, URZ ;  /* 0x000000051c0672a5 */ /* 0x002fd0000f8e00ff */
[----:B------:R-:W-:Y:S01]  /*1e50*/  IMAD.U32 R0, RZ, RZ, UR21 ;  /* 0x00000015ff007e24 */ /* 0x000fe2000f8e00ff */
[----:B------:R-:W-:Y:S02]  /*1e60*/  ULEA UR26, UR21, UR29, 0x15 ;  /* 0x0000001d151a7291 */ /* 0x000fe4000f8ea8ff */
[----:B------:R-:W-:Y:S01]  /*1e70*/  UIADD3 UR5, UPT, UPT, UR28, -UR7, URZ ;  /* 0x800000071c057290 */ /* 0x000fe2000fffe0ff */
[----:B------:R-:W-:-:S03]  /*1e80*/  IMAD R0, R0, 0x800, R3 ;  /* 0x0000080000007824 */ /* 0x000fc600078e0203 */
[----:B------:R-:W-:Y:S01]  /*1e90*/  USHF.R.U32.HI UR5, URZ, UR20, UR5 ;  /* 0x00000014ff057299 */ /* 0x000fe20008011605 */
[----:B------:R-:W-:Y:S01]  /*1ea0*/  VIADD R0, R0, UR8 ;  /* 0x0000000800007c36 */ /* 0x000fe20008000000 */
[----:B--2---:R-:W-:Y:S01]  /*1eb0*/  USHF.L.U32 UR22, UR22, 0x7, URZ ;  /* 0x0000000716167899 */ /* 0x004fe200080006ff */
[----:B------:R-:W1:Y:S02]  /*1ec0*/  LDCU UR6, c[0x0][0x5d0] ;  /* 0x0000ba00ff0677ac */ /* 0x000e640008000800 */
[C---:B------:R-:W-:Y:S02]  /*1ed0*/  VIADD R3, R0.reuse, 0x8420 ;  /* 0x0000842000037836 */ /* 0x040fe40000000000 */
[C---:B------:R-:W-:Y:S01]  /*1ee0*/  VIADD R2, R0.reuse, 0x8430 ;  /* 0x0000843000027836 */ /* 0x040fe20000000000 */
[----:B------:R-:W-:Y:S01]  /*1ef0*/  UIADD3 UR5, UPT, UPT, UR7, UR5, URZ ;  /* 0x0000000507057290 */ /* 0x000fe2000fffe0ff */
[C---:B------:R-:W-:Y:S01]  /*1f00*/  VIADD R4, R0.reuse, 0x430 ;  /* 0x0000043000047836 */ /* 0x040fe20000000000 */
[----:B------:R-:W-:Y:S01]  /*1f10*/  SHF.R.U32.HI R72, RZ, 0x3, R3 ;  /* 0x00000003ff487819 */ /* 0x000fe20000011603 */
[C---:B------:R-:W-:Y:S01]  /*1f20*/  VIADD R5, R0.reuse, 0x400 ;  /* 0x0000040000057836 */ /* 0x040fe20000000000 */
[----:B------:R-:W-:Y:S01]  /*1f30*/  USHF.R.U32.HI UR14, URZ, UR19, UR5 ;  /* 0x00000013ff0e7299 */ /* 0x000fe20008011605 */
[----:B------:R-:W-:Y:S01]  /*1f40*/  SHF.R.U32.HI R73, RZ, 0x3, R2 ;  /* 0x00000003ff497819 */ /* 0x000fe20000011602 */
[----:B------:R-:W-:Y:S01]  /*1f50*/  VIADD R7, R0, 0x420 ;  /* 0x0000042000077836 */ /* 0x000fe20000000000 */
[----:B------:R-:W-:Y:S01]  /*1f60*/  LOP3.LUT R72, R3, 0x30, R72, 0x78, !PT ;  /* 0x0000003003487812 */ /* 0x000fe200078e7848 */
[----:B------:R-:W-:Y:S01]  /*1f70*/  UIADD3 UR14, UPT, UPT, -UR14, URZ, URZ ;  /* 0x000000ff0e0e7290 */ /* 0x000fe2000fffe1ff */
[----:B------:R-:W-:Y:S01]  /*1f80*/  LOP3.LUT R73, R2, 0x30, R73, 0x78, !PT ;  /* 0x0000003002497812 */ /* 0x000fe200078e7849 */
[C---:B------:R-:W-:Y:S01]  /*1f90*/  VIADD R3, R0.reuse, 0x8400 ;  /* 0x0000840000037836 */ /* 0x040fe20000000000 */
[----:B------:R-:W-:Y:S01]  /*1fa0*/  SHF.R.U32.HI R69, RZ, 0x3, R4 ;  /* 0x00000003ff457819 */ /* 0x000fe20000011604 */
[----:B------:R-:W-:Y:S01]  /*1fb0*/  UIMAD UR14, UR4, UR14, UR28 ;  /* 0x0000000e040e72a4 */ /* 0x000fe2000f8e021c */
[C---:B------:R-:W-:Y:S01]  /*1fc0*/  VIADD R2, R0.reuse, 0x8410 ;  /* 0x0000841000027836 */ /* 0x040fe20000000000 */
[----:B------:R-:W2:Y:S01]  /*1fd0*/  LDCU.64 UR4, c[0x0][0x5d8] ;  /* 0x0000bb00ff0477ac */ /* 0x000ea20008000a00 */
[----:B------:R-:W-:Y:S01]  /*1fe0*/  SHF.R.U32.HI R70, RZ, 0x3, R3 ;  /* 0x00000003ff467819 */ /* 0x000fe20000011603 */
[----:B------:R-:W-:Y:S01]  /*1ff0*/  VIADD R0, R0, 0x410 ;  /* 0x0000041000007836 */ /* 0x000fe20000000000 */
[----:B------:R-:W-:Y:S01]  /*2000*/  SHF.R.U32.HI R68, RZ, 0x3, R7 ;  /* 0x00000003ff447819 */ /* 0x000fe20000011607 */
[----:B-1----:R-:W-:Y:S01]  /*2010*/  UIMAD.WIDE.U32 UR6, UR14, UR6, URZ ;  /* 0x000000060e0672a5 */ /* 0x002fe2000f8e00ff */
[----:B------:R-:W-:Y:S01]  /*2020*/  SHF.R.U32.HI R71, RZ, 0x3, R2 ;  /* 0x00000003ff477819 */ /* 0x000fe20000011602 */
[----:B------:R-:W-:Y:S01]  /*2030*/  ULOP3.LUT UR22, UR22, 0x180, URZ, 0xc0, !UPT ;  /* 0x0000018016167892 */ /* 0x000fe2000f8ec0ff */
[----:B------:R-:W-:Y:S01]  /*2040*/  LOP3.LUT R70, R3, 0x30, R70, 0x78, !PT ;  /* 0x0000003003467812 */ /* 0x000fe200078e7846 */
[----:B------:R-:W-:Y:S01]  /*2050*/  UIADD3 UR6, UPT, UPT, UR14, -UR7, URZ ;  /* 0x800000070e067290 */ /* 0x000fe2000fffe0ff */
[----:B------:R-:W-:-:S02]  /*2060*/  LOP3.LUT R71, R2, 0x30, R71, 0x78, !PT ;  /* 0x0000003002477812 */ /* 0x000fc400078e7847 */
[----:B------:R-:W-:Y:S01]  /*2070*/  SHF.R.U32.HI R3, RZ, 0x3, R0 ;  /* 0x00000003ff037819 */ /* 0x000fe20000011600 */
[----:B------:R-:W-:Y:S01]  /*2080*/  USHF.R.U32.HI UR6, URZ, UR18, UR6 ;  /* 0x00000012ff067299 */ /* 0x000fe20008011606 */
[----:B------:R-:W-:Y:S02]  /*2090*/  SHF.R.U32.HI R2, RZ, 0x3, R5 ;  /* 0x00000003ff027819 */ /* 0x000fe40000011605 */
[----:B------:R-:W-:Y:S01]  /*20a0*/  LOP3.LUT R3, R0, 0x30, R3, 0x78, !PT ;  /* 0x0000003000037812 */ /* 0x000fe200078e7803 */
[----:B------:R-:W-:Y:S01]  /*20b0*/  UIADD3 UR6, UPT, UPT, UR7, UR6, URZ ;  /* 0x0000000607067290 */ /* 0x000fe2000fffe0ff */
[----:B------:R-:W-:Y:S01]  /*20c0*/  LOP3.LUT R69, R4, 0x30, R69, 0x78, !PT ;  /* 0x0000003004457812 */ /* 0x000fe200078e7845 */
[----:B------:R-:W-:Y:S01]  /*20d0*/  IMAD.MOV.U32 R0, RZ, RZ, RZ ;  /* 0x000000ffff007224 */ /* 0x000fe200078e00ff */
[----:B------:R-:W-:Y:S01]  /*20e0*/  LOP3.LUT R68, R7, 0x30, R68, 0x78, !PT ;  /* 0x0000003007447812 */ /* 0x000fe200078e7844 */
[----:B------:R-:W-:Y:S01]  /*20f0*/  USHF.R.U32.HI UR6, URZ, UR17, UR6 ;  /* 0x00000011ff067299 */ /* 0x000fe20008011606 */
[----:B------:R-:W-:-:S03]  /*2100*/  LOP3.LUT R2, R5, 0x30, R2, 0x78, !PT ;  /* 0x0000003005027812 */ /* 0x000fc600078e7802 */
[----:B--2---:R-:W-:-:S07]  /*2110*/  UIMAD.WIDE.U32 UR10, UR6, UR5, URZ ;  /* 0x00000005060a72a5 */ /* 0x004fce000f8e00ff */
[----:B------:R-:W-:Y:S02]  /*2120*/  UMOV UR7, UR11 ;  /* 0x0000000b00077c82 */ /* 0x000fe40008000000 */
[----:B------:R-:W-:Y:S02]  /*2130*/  UIADD3 UR5, UPT, UPT, UR6, -UR7, URZ ;  /* 0x8000000706057290 */ /* 0x000fe4000fffe0ff */
[----:B------:R-:W1:Y:S01]  /*2140*/  LDCU UR11, c[0x0][0x374] ;  /* 0x00006e80ff0b77ac */ /* 0x000e620008000800 */
[----:B------:R-:W1:Y:S01]  /*2150*/  LDCU UR10, c[0x0][0x370] ;  /* 0x00006e00ff0a77ac */ /* 0x000e620008000800 */
[----:B------:R-:W-:Y:S01]  /*2160*/  USHF.R.U32.HI UR5, URZ, UR15, UR5 ;  /* 0x0000000fff057299 */ /* 0x000fe20008011605 */
[----:B------:R-:W2:Y:S03]  /*2170*/  LDCU UR8, c[0x0][0x378] ;  /* 0x00006f00ff0877ac */ /* 0x000ea60008000800 */
[----:B------:R-:W-:Y:S01]  /*2180*/  UIADD3 UR5, UPT, UPT, UR7, UR5, URZ ;  /* 0x0000000507057290 */ /* 0x000fe2000fffe0ff */
[----:B------:R-:W4:Y:S03]  /*2190*/  S2UR UR7, SR_CgaCtaId ;  /* 0x00000000000779c3 */ /* 0x000f260000008800 */
[----:B------:R-:W-:-:S04]  /*21a0*/  USHF.R.U32.HI UR5, URZ, UR16, UR5 ;  /* 0x00000010ff057299 */ /* 0x000fc80008011605 */
[----:B------:R-:W-:Y:S02]  /*21b0*/  UIADD3 UR5, UPT, UPT, -UR5, URZ, URZ ;  /* 0x000000ff05057290 */ /* 0x000fe4000fffe1ff */
[----:B-1----:R-:W-:Y:S01]  /*21c0*/  UIMAD UR10, UR11, UR10, URZ ;  /* 0x0000000a0b0a72a4 */ /* 0x002fe2000f8e02ff */
[----:B------:R-:W1:Y:S01]  /*21d0*/  S2UR UR11, SR_CTAID.Y ;  /* 0x00000000000b79c3 */ /* 0x000e620000002600 */
[----:B------:R-:W-:Y:S02]  /*21e0*/  UIMAD UR4, UR4, UR5, UR6 ;  /* 0x00000005040472a4 */ /* 0x000fe4000f8e0206 */
[----:B--2---:R-:W-:Y:S02]  /*21f0*/  UIMAD UR8, UR10, UR8, URZ ;  /* 0x000000080a0872a4 */ /* 0x004fe4000f8e02ff */
[----:B------:R-:W-:Y:S02]  /*2200*/  UIADD3 UR6, UPT, UPT, -UR6, URZ, URZ ;  /* 0x000000ff06067290 */ /* 0x000fe4000fffe1ff */
[----:B------:R-:W-:Y:S01]  /*2210*/  USHF.R.S32.HI UR27, URZ, 0x1f, UR8 ;  /* 0x0000001fff1b7899 */ /* 0x000fe20008011408 */
[----:B------:R-:W2:Y:S03]  /*2220*/  LDCU UR5, c[0x0][0x5cc] ;  /* 0x0000b980ff0577ac */ /* 0x000ea60008000800 */
[----:B------:R-:W-:-:S02]  /*2230*/  ULEA.HI UR27, UR27, UR8, URZ, 0x3 ;  /* 0x000000081b1b7291 */ /* 0x000fc4000f8f18ff */
[----:B----4-:R-:W-:Y:S02]  /*2240*/  ULEA UR7, UR7, UR9, 0x18 ;  /* 0x0000000907077291 */ /* 0x010fe4000f8ec0ff */
[----:B-123--:R-:W-:-:S12]  /*2250*/  UIMAD UR14, UR5, UR6, UR14 ;  /* 0x00000006050e72a4 */ /* 0x00efd8000f8e020e */
.L_x_39:
[----:B------:R-:W-:Y:S01]  /*2260*/  ULEA UR23, UR24, UR7, 0x3 ;  /* 0x0000000718177291 */ /* 0x000fe2000f8e18ff */
[----:B------:R-:W-:Y:S01]  /*2270*/  SHF.L.U32 R6, R0, 0x1f, RZ ;  /* 0x0000001f00067819 */ /* 0x000fe200000006ff */
[----:B------:R-:W1:Y:S01]  /*2280*/  S2UR UR32, SR_CgaCtaId ;  /* 0x00000000002079c3 */ /* 0x000e620000008800 */
[----:B------:R-:W-:Y:S02]  /*2290*/  UIADD3 UR38, UP1, UPT, UR30, 0x140, URZ ;  /* 0x000001401e267890 */ /* 0x000fe4000ff3e0ff */
[----:B------:R-:W-:Y:S02]  /*22a0*/  UIADD3 UR34, UPT, UPT, UR4, UR4, URZ ;  /* 0x0000000404227290 */ /* 0x000fe4000fffe0ff */
[----:B------:R-:W-:Y:S01]  /*22b0*/  UIADD3 UR36, UP0, UPT, UR30, 0x1c0, URZ ;  /* 0x000001c01e247890 */ /* 0x000fe2000ff1e0ff */
[----:B------:R-:W-:Y:S01]  /*22c0*/  UMOV UR4, 0x400 ;  /* 0x0000040000047882 */ /* 0x000fe20000000000 */
[----:B------:R-:W2:Y:S01]  /*22d0*/  SYNCS.PHASECHK.TRANS64.TRYWAIT P0, [UR23+0x50], R6 ;  /* 0x00005006ff0075a7 */ /* 0x000ea20008001117 */
[----:B------:R-:W-:-:S02]  /*22e0*/  UIADD3.X UR39, UPT, UPT, URZ, UR31, URZ, UP1, !UPT ;  /* 0x0000001fff277290 */ /* 0x000fc40008ffe4ff */
[----:B------:R-:W-:Y:S01]  /*22f0*/  ULEA UR33, UR24, UR26, 0x7 ;  /* 0x0000001a18217291 */ /* 0x000fe2000f8e38ff */
[----:B------:R-:W3:Y:S01]  /*2300*/  LDCU UR35, c[0x0][0x5e4] ;  /* 0x0000bc80ff2377ac */ /* 0x000ee20008000800 */
[----:B------:R-:W-:Y:S02]  /*2310*/  ULEA UR14, UR14, UR22, 0x9 ;  /* 0x000000160e0e7291 */ /* 0x000fe4000f8e48ff */
[----:B------:R-:W-:Y:S02]  /*2320*/  ULOP3.LUT UR34, UR34, 0x1, UR11, 0xf8, !UPT ;  /* 0x0000000122227892 */ /* 0x000fe4000f8ef80b */
[----:B------:R-:W-:Y:S02]  /*2330*/  UIADD3.X UR37, UPT, UPT, URZ, UR31, URZ, UP0, !UPT ;  /* 0x0000001fff257290 */ /* 0x000fe400087fe4ff */
[----:B------:R-:W-:Y:S02]  /*2340*/  UPLOP3.LUT UP1, UPT, UPT, UPT, UPT, 0x80, 0x8 ;  /* 0x000000000008789c */ /* 0x000fe40003f2f070 */
[----:B-1----:R-:W-:Y:S01]  /*2350*/  ULEA UR32, UR32, UR4, 0x18 ;  /* 0x0000000420207291 */ /* 0x002fe2000f8ec0ff */
[----:B--23--:R-:W-:Y:S11]  /*2360*/  @!P0 BRA `(.L_x_36) ;  /* 0x0000001c00f88947 */ /* 0x00cff60003800000 */
.L_x_53:
[----:B------:R-:W-:-:S05]  /*2370*/  UMOV UR5, URZ ;  /* 0x000000ff00057c82 */ /* 0x000fca0008000000 */
.L_x_38:
[----:B------:R-:W-:Y:S02]  /*2380*/  USHF.L.U32 UR13, UR5, 0x5, URZ ;  /* 0x00000005050d7899 */ /* 0x000fe400080006ff */
[----:B------:R-:W-:Y:S02]  /*2390*/  USHF.R.U32.HI UR6, URZ, 0x1, UR5 ;  /* 0x00000001ff067899 */ /* 0x000fe40008011605 */
[----:B------:R-:W-:Y:S02]  /*23a0*/  UIADD3 UR4, UPT, UPT, UR33, UR13, URZ ;  /* 0x0000000d21047290 */ /* 0x000fe4000fffe0ff */
[----:B------:R-:W-:Y:S02]  /*23b0*/  ULEA UR6, UR25, UR6, 0x2 ;  /* 0x0000000619067291 */ /* 0x000fe4000f8e10ff */
[----:B------:R-:W-:-:S05]  /*23c0*/  UISETP.NE.AND UP0, UPT, UR21, URZ, UPT ;  /* 0x000000ff1500728c */ /* 0x000fca000bf05270 */
[----:B---3--:R-:W2:Y:S01]  /*23d0*/  LDTM.x32 R36, tmem[UR4+0x20] ;  /* 0x00002004002479ee */ /* 0x008ea200082c0000 */
[----:B-1----:R-:W1:Y:S01]  /*23e0*/  LDTM.x32 R4, tmem[UR4] ;  /* 0x00000004000479ee */ /* 0x002e6200082c0000 */
[----:B------:R-:W-:-:S04]  /*23f0*/  ULEA UR4, UR25, UR5, 0x2 ;  /* 0x0000000519047291 */ /* 0x000fc8000f8e10ff */
[----:B------:R-:W-:-:S04]  /*2400*/  USHF.R.S32.HI UR12, URZ, 0x1f, UR4 ;  /* 0x0000001fff0c7899 */ /* 0x000fc80008011404 */
[----:B------:R-:W-:-:S04]  /*2410*/  ULEA.HI UR12, UR12, UR4, URZ, 0x2 ;  /* 0x000000040c0c7291 */ /* 0x000fc8000f8f10ff */
[----:B------:R-:W-:-:S04]  /*2420*/  ULOP3.LUT UR12, UR12, 0xfffffffc, URZ, 0xc0, !UPT ;  /* 0xfffffffc0c0c7892 */ /* 0x000fc8000f8ec0ff */
[----:B------:R-:W-:Y:S02]  /*2430*/  UIADD3 UR12, UPT, UPT, UR4, -UR12, URZ ;  /* 0x8000000c040c7290 */ /* 0x000fe4000fffe0ff */
[----:B------:R-:W-:Y:S01]  /*2440*/  UIADD3 UR4, UPT, UPT, UR4, 0x1, URZ ;  /* 0x0000000104047890 */ /* 0x000fe2000fffe0ff */
[----:B--2---:R-:W-:Y:S01]  /*2450*/  FMUL R53, R53, UR35 ;  /* 0x0000002335357c20 */ /* 0x004fe20008400000 */
[----:B-1----:R-:W-:Y:S01]  /*2460*/  FMUL R9, R9, UR35 ;  /* 0x0000002309097c20 */ /* 0x002fe20008400000 */
[----:B------:R-:W-:Y:S01]  /*2470*/  FMUL R8, R8, UR35 ;  /* 0x0000002308087c20 */ /* 0x000fe20008400000 */
[----:B------:R-:W-:Y:S01]  /*2480*/  FMUL R74, R7, UR35 ;  /* 0x00000023074a7c20 */ /* 0x000fe20008400000 */
[----:B------:R-:W-:Y:S01]  /*2490*/  FMUL R75, R6, UR35 ;  /* 0x00000023064b7c20 */ /* 0x000fe20008400000 */
[----:B------:R-:W-:Y:S01]  /*24a0*/  FMUL R76, R5, UR35 ;  /* 0x00000023054c7c20 */ /* 0x000fe20008400000 */
[----:B------:R-:W-:Y:S01]  /*24b0*/  FMUL R77, R4, UR35 ;  /* 0x00000023044d7c20 */ /* 0x000fe20008400000 */
[----:B------:R-:W-:Y:S01]  /*24c0*/  FMUL R11, R11, UR35 ;  /* 0x000000230b0b7c20 */ /* 0x000fe20008400000 */
[----:B------:R-:W-:Y:S01]  /*24d0*/  FMUL R78, R10, UR35 ;  /* 0x000000230a4e7c20 */ /* 0x000fe20008400000 */
[----:B------:R-:W-:Y:S01]  /*24e0*/  MOV R10, UR12 ;  /* 0x0000000c000a7c02 */ /* 0x000fe20008000f00 */
[----:B------:R-:W-:Y:S01]  /*24f0*/  FMUL R54, R54, UR35 ;  /* 0x0000002336367c20 */ /* 0x000fe20008400000 */
[----:B------:R-:W-:Y:S01]  /*2500*/  F2FP.BF16.F32.PACK_AB R6, R9, R8 ;  /* 0x000000080906723e */ /* 0x000fe200000010ff */
[----:B------:R-:W-:Y:S01]  /*2510*/  FMUL R82, R53, -1.4426950216293334961 ;  /* 0xbfb8aa3b35527820 */ /* 0x000fe20000400000 */
[----:B------:R-:W-:Y:S01]  /*2520*/  F2FP.BF16.F32.PACK_AB R5, R74, R75 ;  /* 0x0000004b4a05723e */ /* 0x000fe200000010ff */
[----:B------:R-:W-:Y:S01]  /*2530*/  FMUL R13, R13, UR35 ;  /* 0x000000230d0d7c20 */ /* 0x000fe20008400000 */
[----:B------:R-:W-:Y:S01]  /*2540*/  F2FP.BF16.F32.PACK_AB R4, R76, R77 ;  /* 0x0000004d4c04723e */ /* 0x000fe200000010ff */
[----:B------:R-:W-:Y:S01]  /*2550*/  FMUL R12, R12, UR35 ;  /* 0x000000230c0c7c20 */ /* 0x000fe20008400000 */
[----:B------:R-:W-:Y:S01]  /*2560*/  F2FP.BF16.F32.PACK_AB R7, R11, R78 ;  /* 0x0000004e0b07723e */ /* 0x000fe200000010ff */
[----:B------:R-:W-:Y:S01]  /*2570*/  FMUL R79, R15, UR35 ;  /* 0x000000230f4f7c20 */ /* 0x000fe20008400000 */
[----:B------:R-:W-:Y:S01]  /*2580*/  LEA R80, R10, R2, 0xd ;  /* 0x000000020a507211 */ /* 0x000fe200078e68ff */
[----:B------:R-:W-:Y:S01]  /*2590*/  FMUL R14, R14, UR35 ;  /* 0x000000230e0e7c20 */ /* 0x000fe20008400000 */
[----:B------:R-:W-:Y:S01]  /*25a0*/  FMUL R17, R17, UR35 ;  /* 0x0000002311117c20 */ /* 0x000fe20008400000 */
[----:B------:R-:W-:Y:S01]  /*25b0*/  FMUL R16, R16, UR35 ;  /* 0x0000002310107c20 */ /* 0x000fe20008400000 */
[----:B------:R-:W-:Y:S01]  /*25c0*/  FMUL R19, R19, UR35 ;  /* 0x0000002313137c20 */ /* 0x000fe20008400000 */
[----:B------:R1:W-:Y:S01]  /*25d0*/  STS.128 [R80], R4 ;  /* 0x0000000450007388 */ /* 0x0003e20000000c00 */
[----:B------:R-:W-:Y:S01]  /*25e0*/  FMUL R90, R54, -1.4426950216293334961 ;  /* 0xbfb8aa3b365a7820 */ /* 0x000fe20000400000 */
[----:B------:R2:W3:Y:S01]  /*25f0*/  MUFU.EX2 R15, R82 ;  /* 0x00000052000f7308 */ /* 0x0004e20000000800 */
[----:B------:R-:W-:Y:S01]  /*2600*/  FMUL R21, R21, UR35 ;  /* 0x0000002315157c20 */ /* 0x000fe20008400000 */
[----:B------:R-:W-:Y:S01]  /*2610*/  FMUL R20, R20, UR35 ;  /* 0x0000002314147c20 */ /* 0x000fe20008400000 */
[----:B------:R-:W-:Y:S01]  /*2620*/  FMUL R23, R23, UR35 ;  /* 0x0000002317177c20 */ /* 0x000fe20008400000 */
[----:B------:R-:W-:Y:S01]  /*2630*/  FMUL R22, R22, UR35 ;  /* 0x0000002316167c20 */ /* 0x000fe20008400000 */
[----:B------:R-:W-:Y:S01]  /*2640*/  FMUL R25, R25, UR35 ;  /* 0x0000002319197c20 */ /* 0x000fe20008400000 */
[----:B------:R-:W-:Y:S01]  /*2650*/  FMUL R24, R24, UR35 ;  /* 0x0000002318187c20 */ /* 0x000fe20008400000 */
[----:B------:R-:W-:Y:S01]  /*2660*/  FMUL R27, R27, UR35 ;  /* 0x000000231b1b7c20 */ /* 0x000fe20008400000 */
[----:B------:R-:W-:Y:S01]  /*2670*/  MUFU.EX2 R90, R90 ;  /* 0x0000005a005a7308 */ /* 0x000fe20000000800 */
[----:B------:R-:W-:Y:S01]  /*2680*/  FMUL R52, R52, UR35 ;  /* 0x0000002334347c20 */ /* 0x000fe20008400000 */
[----:B------:R-:W-:Y:S01]  /*2690*/  FMUL R46, R46, UR35 ;  /* 0x000000232e2e7c20 */ /* 0x000fe20008400000 */
[----:B------:R-:W-:Y:S01]  /*26a0*/  LEA R87, R10, R68, 0xd ;  /* 0x000000440a577211 */ /* 0x000fe200078e68ff */
[----:B------:R-:W-:Y:S01]  /*26b0*/  FMUL R56, R56, UR35 ;  /* 0x0000002338387c20 */ /* 0x000fe20008400000 */
[----:B------:R-:W-:Y:S01]  /*26c0*/  FMUL R83, R52, -1.4426950216293334961 ;  /* 0xbfb8aa3b34537820 */ /* 0x000fe20000400000 */
[----:B------:R-:W-:Y:S01]  /*26d0*/  FMUL R91, R46, -1.4426950216293334961 ;  /* 0xbfb8aa3b2e5b7820 */ /* 0x000fe20000400000 */
[----:B------:R-:W-:Y:S01]  /*26e0*/  FMUL R55, R55, UR35 ;  /* 0x0000002337377c20 */ /* 0x000fe20008400000 */
[----:B------:R-:W-:Y:S01]  /*26f0*/  FMUL R57, R57, UR35 ;  /* 0x0000002339397c20 */ /* 0x000fe20008400000 */
[----:B--2---:R-:W-:Y:S01]  /*2700*/  LEA R82, R10, R3, 0xd ;  /* 0x000000030a527211 */ /* 0x004fe200078e68ff */
[----:B------:R-:W-:Y:S01]  /*2710*/  FMUL R44, R44, UR35 ;  /* 0x000000232c2c7c20 */ /* 0x000fe20008400000 */
[----:B------:R-:W-:Y:S01]  /*2720*/  FMUL R81, R55, -1.4426950216293334961 ;  /* 0xbfb8aa3b37517820 */ /* 0x000fe20000400000 */
[----:B------:R-:W-:Y:S01]  /*2730*/  FMUL R85, R57, -1.4426950216293334961 ;  /* 0xbfb8aa3b39557820 */ /* 0x000fe20000400000 */
[----:B------:R-:W-:Y:S01]  /*2740*/  FMUL R47, R47, UR35 ;  /* 0x000000232f2f7c20 */ /* 0x000fe20008400000 */
[----:B------:R-:W-:Y:S01]  /*2750*/  FMUL R86, R44, -1.4426950216293334961 ;  /* 0xbfb8aa3b2c567820 */ /* 0x000fe20000400000 */
[----:B---3--:R-:W-:Y:S01]  /*2760*/  FADD R93, R15, 1 ;  /* 0x3f8000000f5d7421 */ /* 0x008fe20000000000 */
[----:B------:R-:W-:Y:S01]  /*2770*/  FMUL R38, R38, UR35 ;  /* 0x0000002326267c20 */ /* 0x000fe20008400000 */
[----:B------:R-:W-:Y:S01]  /*2780*/  MUFU.EX2 R81, R81 ;  /* 0x0000005100517308 */ /* 0x000fe20000000800 */
[----:B------:R-:W-:Y:S01]  /*2790*/  FMUL R48, R48, UR35 ;  /* 0x0000002330307c20 */ /* 0x000fe20008400000 */
[----:B------:R-:W-:Y:S01]  /*27a0*/  FMUL R49, R49, UR35 ;  /* 0x0000002331317c20 */ /* 0x000fe20008400000 */
[----:B------:R-:W-:Y:S01]  /*27b0*/  FMUL R45, R45, UR35 ;  /* 0x000000232d2d7c20 */ /* 0x000fe20008400000 */
[----:B-1----:R-:W-:Y:S01]  /*27c0*/  FMUL R80, R18, UR35 ;  /* 0x0000002312507c20 */ /* 0x002fe20008400000 */
[----:B------:R-:W-:Y:S01]  /*27d0*/  F2FP.BF16.F32.PACK_AB R4, R13, R12 ;  /* 0x0000000c0d04723e */ /* 0x000fe200000010ff */
[----:B------:R-:W-:Y:S01]  /*27e0*/  FMUL R51, R51, UR35 ;  /* 0x0000002333337c20 */ /* 0x000fe20008400000 */
[----:B------:R-:W-:Y:S01]  /*27f0*/  F2FP.BF16.F32.PACK_AB R5, R79, R14 ;  /* 0x0000000e4f05723e */ /* 0x000fe200000010ff */
[----:B------:R1:W2:Y:S01]  /*2800*/  MUFU.EX2 R18, R83 ;  /* 0x0000005300127308 */ /* 0x0002a20000000800 */
[----:B------:R-:W-:Y:S01]  /*2810*/  F2FP.BF16.F32.PACK_AB R6, R17, R16 ;  /* 0x000000101106723e */ /* 0x000fe200000010ff */
[----:B------:R-:W-:Y:S01]  /*2820*/  FMUL R84, R45, -1.4426950216293334961 ;  /* 0xbfb8aa3b2d547820 */ /* 0x000fe20000400000 */
[----:B------:R-:W-:Y:S01]  /*2830*/  F2FP.BF16.F32.PACK_AB R7, R19, R80 ;  /* 0x000000501307723e */ /* 0x000fe200000010ff */
[----:B------:R-:W-:Y:S01]  /*2840*/  FMUL R88, R51, -1.4426950216293334961 ;  /* 0xbfb8aa3b33587820 */ /* 0x000fe20000400000 */
[----:B------:R-:W-:Y:S01]  /*2850*/  FMUL R50, R50, UR35 ;  /* 0x0000002332327c20 */ /* 0x000fe20008400000 */
[----:B------:R-:W-:Y:S01]  /*2860*/  FMUL R39, R39, UR35 ;  /* 0x0000002327277c20 */ /* 0x000fe20008400000 */
[----:B------:R-:W-:Y:S01]  /*2870*/  FMUL R42, R42, UR35 ;  /* 0x000000232a2a7c20 */ /* 0x000fe20008400000 */
[----:B------:R3:W-:Y:S01]  /*2880*/  STS.128 [R82], R4 ;  /* 0x0000000452007388 */ /* 0x0007e20000000c00 */
[----:B------:R-:W4:Y:S01]  /*2890*/  MUFU.EX2 R86, R86 ;  /* 0x0000005600567308 */ /* 0x000f220000000800 */
[----:B------:R-:W-:Y:S01]  /*28a0*/  FMUL R89, R50, -1.4426950216293334961 ;  /* 0xbfb8aa3b32597820 */ /* 0x000fe20000400000 */
[----:B------:R-:W-:Y:S01]  /*28b0*/  FMUL R43, R43, UR35 ;  /* 0x000000232b2b7c20 */ /* 0x000fe20008400000 */
[----:B------:R-:W-:Y:S01]  /*28c0*/  FMUL R36, R36, UR35 ;  /* 0x0000002324247c20 */ /* 0x000fe20008400000 */
[----:B------:R-:W-:Y:S01]  /*28d0*/  FMUL R37, R37, UR35 ;  /* 0x0000002325257c20 */ /* 0x000fe20008400000 */
[----:B------:R-:W-:Y:S01]  /*28e0*/  FMUL R58, R58, UR35 ;  /* 0x000000233a3a7c20 */ /* 0x000fe20008400000 */
[----:B------:R-:W-:Y:S01]  /*28f0*/  FMUL R61, R61, UR35 ;  /* 0x000000233d3d7c20 */ /* 0x000fe20008400000 */
[----:B------:R-:W-:Y:S01]  /*2900*/  FMUL R64, R64, UR35 ;  /* 0x0000002340407c20 */ /* 0x000fe20008400000 */
[----:B-1----:R-:W-:Y:S01]  /*2910*/  FMUL R83, R56, -1.4426950216293334961 ;  /* 0xbfb8aa3b38537820 */ /* 0x002fe20000400000 */
[----:B--2---:R-:W-:Y:S01]  /*2920*/  FADD R92, R18, 1 ;  /* 0x3f800000125c7421 */ /* 0x004fe20000000000 */
[----:B------:R-:W-:Y:S01]  /*2930*/  MUFU.EX2 R84, R84 ;  /* 0x0000005400547308 */ /* 0x000fe20000000800 */
[----:B------:R-:W-:Y:S01]  /*2940*/  FMUL R67, R67, UR35 ;  /* 0x0000002343437c20 */ /* 0x000fe20008400000 */
[----:B------:R-:W-:Y:S01]  /*2950*/  USHF.R.S32.HI UR8, URZ, 0x1f, UR4 ;  /* 0x0000001fff087899 */ /* 0x000fe20008011404 */
[----:B------:R-:W-:Y:S01]  /*2960*/  FMUL R28, R28, UR35 ;  /* 0x000000231c1c7c20 */ /* 0x000fe20008400000 */
[----:B------:R-:W-:-:S02]  /*2970*/  FMUL R29, R29, UR35 ;  /* 0x000000231d1d7c20 */ /* 0x000fc40008400000 */
[----:B------:R-:W-:Y:S01]  /*2980*/  ULEA.HI UR8, UR8, UR4, URZ, 0x2 ;  /* 0x0000000408087291 */ /* 0x000fe2000f8f10ff */
[----:B----4-:R-:W-:Y:S01]  /*2990*/  FADD R86, R86, 1 ;  /* 0x3f80000056567421 */ /* 0x010fe20000000000 */
[----:B------:R-:W1:Y:S02]  /*29a0*/  MUFU.EX2 R83, R83 ;  /* 0x0000005300537308 */ /* 0x000e640000000800 */
[----:B------:R-:W-:-:S04]  /*29b0*/  ULOP3.LUT UR8, UR8, 0xfffffffc, URZ, 0xc0, !UPT ;  /* 0xfffffffc08087892 */ /* 0x000fc8000f8ec0ff */
[----:B------:R-:W-:Y:S02]  /*29c0*/  UIADD3 UR8, UPT, UPT, UR4, -UR8, URZ ;  /* 0x8000000804087290 */ /* 0x000fe4000fffe0ff */
[----:B------:R2:W4:Y:S01]  /*29d0*/  MUFU.RCP R18, R93 ;  /* 0x0000005d00127308 */ /* 0x0005220000001000 */
[----:B------:R-:W-:Y:S01]  /*29e0*/  ULEA.HI UR4, UR6, UR6, URZ, 0x1 ;  /* 0x0000000606047291 */ /* 0x000fe2000f8f08ff */
[----:B---3--:R-:W-:Y:S01]  /*29f0*/  FMUL R82, R26, UR35 ;  /* 0x000000231a527c20 */ /* 0x008fe20008400000 */
[----:B------:R-:W-:Y:S02]  /*2a00*/  F2FP.BF16.F32.PACK_AB R4, R21, R20 ;  /* 0x000000141504723e */ /* 0x000fe400000010ff */
[----:B------:R-:W-:Y:S01]  /*2a10*/  ULOP3.LUT UR4, UR4, 0xfffffffe, URZ, 0xc0, !UPT ;  /* 0xfffffffe04047892 */ /* 0x000fe2000f8ec0ff */
[----:B------:R-:W-:Y:S02]  /*2a20*/  F2FP.BF16.F32.PACK_AB R5, R23, R22 ;  /* 0x000000161705723e */ /* 0x000fe400000010ff */
[----:B------:R3:W-:Y:S01]  /*2a30*/  MUFU.EX2 R26, R85 ;  /* 0x00000055001a7308 */ /* 0x0007e20000000800 */
[----:B------:R-:W-:Y:S01]  /*2a40*/  F2FP.BF16.F32.PACK_AB R6, R25, R24 ;  /* 0x000000181906723e */ /* 0x000fe200000010ff */
[----:B-1----:R-:W-:Y:S01]  /*2a50*/  FADD R83, R83, 1 ;  /* 0x3f80000053537421 */ /* 0x002fe20000000000 */
[----:B------:R-:W-:Y:S01]  /*2a60*/  F2FP.BF16.F32.PACK_AB R7, R27, R82 ;  /* 0x000000521b07723e */ /* 0x000fe200000010ff */
[----:B------:R-:W-:-:S04]  /*2a70*/  UIADD3 UR4, UPT, UPT, UR6, -UR4, URZ ;  /* 0x8000000406047290 */ /* 0x000fc8000fffe0ff */
[----:B------:R1:W-:Y:S01]  /*2a80*/  STS.128 [R87], R4 ;  /* 0x0000000457007388 */ /* 0x0003e20000000c00 */
[----:B--2---:R-:W-:Y:S01]  /*2a90*/  FMUL R93, R38, -1.4426950216293334961 ;  /* 0xbfb8aa3b265d7820 */ /* 0x004fe20000400000 */
[----:B------:R-:W-:Y:S01]  /*2aa0*/  MUFU.EX2 R88, R88 ;  /* 0x0000005800587308 */ /* 0x000fe20000000800 */
[----:B----4-:R-:W-:-:S04]  /*2ab0*/  FMUL R18, R53, R18 ;  /* 0x0000001235127220 */ /* 0x010fc80000400000 */
[----:B------:R-:W-:Y:S01]  /*2ac0*/  FMUL R21, R21, R18 ;  /* 0x0000001215157220 */ /* 0x000fe20000400000 */
[----:B---3--:R-:W-:Y:S02]  /*2ad0*/  FMUL R85, R47, -1.4426950216293334961 ;  /* 0xbfb8aa3b2f557820 */ /* 0x008fe40000400000 */
[----:B------:R-:W2:Y:S08]  /*2ae0*/  MUFU.EX2 R89, R89 ;  /* 0x0000005900597308 */ /* 0x000eb00000000800 */
[----:B------:R-:W3:Y:S01]  /*2af0*/  MUFU.EX2 R85, R85 ;  /* 0x0000005500557308 */ /* 0x000ee20000000800 */
[----:B--2---:R-:W-:-:S07]  /*2b00*/  FADD R89, R89, 1 ;  /* 0x3f80000059597421 */ /* 0x004fce0000000000 */
[----:B-1----:R1:W-:Y:S01]  /*2b10*/  MUFU.EX2 R4, R91 ;  /* 0x0000005b00047308 */ /* 0x0023e20000000800 */
[----:B------:R-:W-:Y:S01]  /*2b20*/  FMUL R6, R41, UR35 ;  /* 0x0000002329067c20 */ /* 0x000fe20008400000 */
[----:B------:R-:W-:Y:S01]  /*2b30*/  FMUL R87, R48, -1.4426950216293334961 ;  /* 0xbfb8aa3b30577820 */ /* 0x000fe20000400000 */
[----:B------:R-:W-:Y:S01]  /*2b40*/  FMUL R7, R49, -1.4426950216293334961 ;  /* 0xbfb8aa3b31077820 */ /* 0x000fe20000400000 */
[----:B---3--:R-:W-:Y:S01]  /*2b50*/  FADD R85, R85, 1 ;  /* 0x3f80000055557421 */ /* 0x008fe20000000000 */
[----:B------:R-:W-:-:S03]  /*2b60*/  FMUL R15, R6, -1.4426950216293334961 ;  /* 0xbfb8aa3b060f7820 */ /* 0x000fc60000400000 */
[----:B------:R-:W2:Y:S08]  /*2b70*/  MUFU.RCP R5, R92 ;  /* 0x0000005c00057308 */ /* 0x000eb00000001000 */
[----:B------:R-:W3:Y:S01]  /*2b80*/  MUFU.EX2 R87, R87 ;  /* 0x0000005700577308 */ /* 0x000ee20000000800 */
[----:B-1----:R-:W-:Y:S01]  /*2b90*/  FADD R91, R90, 1 ;  /* 0x3f8000005a5b7421 */ /* 0x002fe20000000000 */
[----:B------:R-:W-:Y:S01]  /*2ba0*/  FADD R90, R81, 1 ;  /* 0x3f800000515a7421 */ /* 0x000fe20000000000 */
[----:B------:R-:W-:-:S05]  /*2bb0*/  FMUL R81, R39, -1.4426950216293334961 ;  /* 0xbfb8aa3b27517820 */ /* 0x000fca0000400000 */
[----:B------:R-:W1:Y:S01]  /*2bc0*/  MUFU.RCP R41, R91 ;  /* 0x0000005b00297308 */ /* 0x000e620000001000 */
[----:B--2---:R-:W-:Y:S01]  /*2bd0*/  FMUL R5, R52, R5 ;  /* 0x0000000534057220 */ /* 0x004fe20000400000 */
[----:B------:R-:W-:-:S03]  /*2be0*/  FADD R92, R26, 1 ;  /* 0x3f8000001a5c7421 */ /* 0x000fc60000000000 */
[----:B------:R-:W-:Y:S01]  /*2bf0*/  FMUL R20, R20, R5 ;  /* 0x0000000514147220 */ /* 0x000fe20000400000 */
[----:B------:R-:W-:Y:S02]  /*2c00*/  FMUL R5, R40, UR35 ;  /* 0x0000002328057c20 */ /* 0x000fe40008400000 */
[----:B------:R-:W2:Y:S01]  /*2c10*/  MUFU.RCP R40, R90 ;  /* 0x0000005a00287308 */ /* 0x000ea20000001000 */
[----:B---3--:R-:W-:Y:S01]  /*2c20*/  FADD R87, R87, 1 ;  /* 0x3f80000057577421 */ /* 0x008fe20000000000 */
[----:B------:R-:W-:Y:S01]  /*2c30*/  FMUL R18, R5, -1.4426950216293334961 ;  /* 0xbfb8aa3b05127820 */ /* 0x000fe20000400000 */
[----:B------:R-:W-:-:S05]  /*2c40*/  F2FP.BF16.F32.PACK_AB R20, R21, R20 ;  /* 0x000000141514723e */ /* 0x000fca00000010ff */
[----:B------:R-:W-:Y:S01]  /*2c50*/  MUFU.EX2 R90, R93 ;  /* 0x0000005d005a7308 */ /* 0x000fe20000000800 */
[----:B-1----:R-:W-:Y:S01]  /*2c60*/  FMUL R41, R54, R41 ;  /* 0x0000002936297220 */ /* 0x002fe20000400000 */
[----:B------:R-:W-:-:S03]  /*2c70*/  FMUL R91, R37, -1.4426950216293334961 ;  /* 0xbfb8aa3b255b7820 */ /* 0x000fc60000400000 */
[----:B------:R-:W-:-:S03]  /*2c80*/  FMUL R22, R22, R41 ;  /* 0x0000002916167220 */ /* 0x000fc60000400000 */
[----:B------:R-:W1:Y:S01]  /*2c90*/  MUFU.RCP R41, R83 ;  /* 0x0000005300297308 */ /* 0x000e620000001000 */
[----:B--2---:R-:W-:-:S04]  /*2ca0*/  FMUL R40, R55, R40 ;  /* 0x0000002837287220 */ /* 0x004fc80000400000 */
[----:B------:R-:W-:Y:S01]  /*2cb0*/  FMUL R23, R23, R40 ;  /* 0x0000002817177220 */ /* 0x000fe20000400000 */
[----:B------:R-:W-:Y:S01]  /*2cc0*/  FADD R40, R84, 1 ;  /* 0x3f80000054287421 */ /* 0x000fe20000000000 */
[----:B------:R-:W-:Y:S01]  /*2cd0*/  FMUL R84, R36, -1.4426950216293334961 ;  /* 0xbfb8aa3b24547820 */ /* 0x000fe20000400000 */
[----:B------:R-:W-:Y:S02]  /*2ce0*/  MUFU.EX2 R7, R7 ;  /* 0x0000000700077308 */ /* 0x000fe40000000800 */
[----:B------:R-:W-:-:S06]  /*2cf0*/  F2FP.BF16.F32.PACK_AB R21, R23, R22 ;  /* 0x000000161715723e */ /* 0x000fcc00000010ff */
[----:B------:R-:W2:Y:S01]  /*2d00*/  MUFU.RCP R26, R92 ;  /* 0x0000005c001a7308 */ /* 0x000ea20000001000 */
[----:B-1----:R-:W-:Y:S01]  /*2d10*/  FMUL R93, R56, R41 ;  /* 0x00000029385d7220 */ /* 0x002fe20000400000 */
[----:B------:R-:W-:-:S03]  /*2d20*/  FMUL R83, R59, UR35 ;  /* 0x000000233b537c20 */ /* 0x000fc60008400000 */
[----:B------:R-:W-:Y:S01]  /*2d30*/  FMUL R24, R24, R93 ;  /* 0x0000005d18187220 */ /* 0x000fe20000400000 */
[----:B------:R-:W-:Y:S01]  /*2d40*/  FADD R93, R4, 1 ;  /* 0x3f800000045d7421 */ /* 0x000fe20000000000 */
[----:B------:R-:W-:Y:S01]  /*2d50*/  FMUL R4, R43, -1.4426950216293334961 ;  /* 0xbfb8aa3b2b047820 */ /* 0x000fe20000400000 */
[----:B------:R-:W1:Y:S08]  /*2d60*/  MUFU.RCP R41, R86 ;  /* 0x0000005600297308 */ /* 0x000e700000001000 */
[----:B------:R-:W3:Y:S01]  /*2d70*/  MUFU.RCP R86, R85 ;  /* 0x0000005500567308 */ /* 0x000ee20000001000 */
[----:B--2---:R-:W-:Y:S01]  /*2d80*/  FMUL R26, R57, R26 ;  /* 0x0000001a391a7220 */ /* 0x004fe20000400000 */
[----:B------:R-:W-:-:S03]  /*2d90*/  FMUL R92, R61, -1.4426950216293334961 ;  /* 0xbfb8aa3b3d5c7820 */ /* 0x000fc60000400000 */
[----:B------:R-:W-:-:S03]  /*2da0*/  FMUL R25, R25, R26 ;  /* 0x0000001a19197220 */ /* 0x000fc60000400000 */
[----:B------:R-:W2:Y:S01]  /*2db0*/  MUFU.RCP R85, R87 ;  /* 0x0000005700557308 */ /* 0x000ea20000001000 */
[----:B-1----:R-:W-:Y:S01]  /*2dc0*/  FMUL R41, R44, R41 ;  /* 0x000000292c297220 */ /* 0x002fe20000400000 */
[----:B------:R-:W-:-:S03]  /*2dd0*/  F2FP.BF16.F32.PACK_AB R22, R25, R24 ;  /* 0x000000181916723e */ /* 0x000fc600000010ff */
[----:B------:R-:W-:Y:S01]  /*2de0*/  FMUL R26, R12, R41 ;  /* 0x000000290c1a7220 */ /* 0x000fe20000400000 */
[----:B------:R-:W-:Y:S02]  /*2df0*/  FMUL R12, R42, -1.4426950216293334961 ;  /* 0xbfb8aa3b2a0c7820 */ /* 0x000fe40000400000 */
[----:B------:R-:W1:Y:S01]  /*2e00*/  MUFU.EX2 R18, R18 ;  /* 0x0000001200127308 */ /* 0x000e620000000800 */
[----:B---3--:R-:W-:-:S04]  /*2e10*/  FMUL R86, R47, R86 ;  /* 0x000000562f567220 */ /* 0x008fc80000400000 */
[----:B------:R-:W-:Y:S01]  /*2e20*/  FMUL R59, R79, R86 ;  /* 0x000000564f3b7220 */ /* 0x000fe20000400000 */
[----:B------:R-:W-:Y:S01]  /*2e30*/  FADD R79, R7, 1 ;  /* 0x3f800000074f7421 */ /* 0x000fe20000000000 */
[----:B------:R-:W-:Y:S01]  /*2e40*/  FMUL R86, R60, UR35 ;  /* 0x000000233c567c20 */ /* 0x000fe20008400000 */
[----:B------:R-:W-:Y:S01]  /*2e50*/  MUFU.EX2 R15, R15 ;  /* 0x0000000f000f7308 */ /* 0x000fe20000000800 */
[----:B--2---:R-:W-:Y:S01]  /*2e60*/  FMUL R7, R48, R85 ;  /* 0x0000005530077220 */ /* 0x004fe20000400000 */
[----:B------:R-:W-:-:S03]  /*2e70*/  FMUL R87, R65, UR35 ;  /* 0x0000002341577c20 */ /* 0x000fc60008400000 */
[----:B------:R-:W-:Y:S01]  /*2e80*/  FMUL R60, R16, R7 ;  /* 0x00000007103c7220 */ /* 0x000fe20000400000 */
[----:B------:R-:W-:Y:S01]  /*2e90*/  FADD R16, R88, 1 ;  /* 0x3f80000058107421 */ /* 0x000fe20000000000 */
[----:B------:R-:W-:Y:S01]  /*2ea0*/  FMUL R7, R86, -1.4426950216293334961 ;  /* 0xbfb8aa3b56077820 */ /* 0x000fe20000400000 */
[----:B------:R-:W2:Y:S01]  /*2eb0*/  MUFU.RCP R79, R79 ;  /* 0x0000004f004f7308 */ /* 0x000ea20000001000 */
[----:B-1----:R-:W-:-:S07]  /*2ec0*/  FADD R18, R18, 1 ;  /* 0x3f80000012127421 */ /* 0x002fce0000000000 */
[----:B------:R-:W1:Y:S08]  /*2ed0*/  MUFU.RCP R40, R40 ;  /* 0x0000002800287308 */ /* 0x000e700000001000 */
[----:B------:R3:W4:Y:S01]  /*2ee0*/  MUFU.RCP R85, R89 ;  /* 0x0000005900557308 */ /* 0x0007220000001000 */
[----:B--2---:R-:W-:-:S04]  /*2ef0*/  FMUL R88, R49, R79 ;  /* 0x0000004f31587220 */ /* 0x004fc80000400000 */
[----:B------:R-:W-:Y:S01]  /*2f00*/  FMUL R79, R17, R88 ;  /* 0x00000058114f7220 */ /* 0x000fe20000400000 */
[----:B------:R-:W-:Y:S01]  /*2f10*/  FADD R17, R90, 1 ;  /* 0x3f8000005a117421 */ /* 0x000fe20000000000 */
[----:B------:R-:W-:Y:S01]  /*2f20*/  FMUL R90, R66, UR35 ;  /* 0x00000023425a7c20 */ /* 0x000fe20008400000 */
[----:B------:R-:W2:Y:S01]  /*2f30*/  MUFU.RCP R16, R16 ;  /* 0x0000001000107308 */ /* 0x000ea20000001000 */
[----:B-1----:R-:W-:-:S04]  /*2f40*/  FMUL R40, R45, R40 ;  /* 0x000000282d287220 */ /* 0x002fc80000400000 */
[----:B------:R-:W-:Y:S01]  /*2f50*/  FMUL R41, R13, R40 ;  /* 0x000000280d297220 */ /* 0x000fe20000400000 */
[----:B------:R-:W-:Y:S02]  /*2f60*/  FMUL R13, R83, -1.4426950216293334961 ;  /* 0xbfb8aa3b530d7820 */ /* 0x000fe40000400000 */
[----:B------:R-:W1:Y:S01]  /*2f70*/  MUFU.RCP R17, R17 ;  /* 0x0000001100117308 */ /* 0x000e620000001000 */
[----:B---3--:R-:W-:Y:S01]  /*2f80*/  FADD R89, R15, 1 ;  /* 0x3f8000000f597421 */ /* 0x008fe20000000000 */
[----:B----4-:R-:W-:Y:S01]  /*2f90*/  FMUL R85, R50, R85 ;  /* 0x0000005532557220 */ /* 0x010fe20000400000 */
[----:B------:R-:W-:Y:S02]  /*2fa0*/  F2FP.BF16.F32.PACK_AB R24, R41, R26 ;  /* 0x0000001a2918723e */ /* 0x000fe400000010ff */
[----:B------:R-:W-:Y:S01]  /*2fb0*/  F2FP.BF16.F32.PACK_AB R26, R79, R60 ;  /* 0x0000003c4f1a723e */ /* 0x000fe200000010ff */
[----:B------:R-:W-:Y:S01]  /*2fc0*/  FMUL R80, R80, R85 ;  /* 0x0000005550507220 */ /* 0x000fe20000400000 */
[----:B------:R-:W-:Y:S01]  /*2fd0*/  FMUL R85, R63, UR35 ;  /* 0x000000233f557c20 */ /* 0x000fe20008400000 */
[----:B------:R-:W3:Y:S01]  /*2fe0*/  MUFU.EX2 R81, R81 ;  /* 0x0000005100517308 */ /* 0x000ee20000000800 */
[----:B--2---:R-:W-:-:S02]  /*2ff0*/  FMUL R88, R51, R16 ;  /* 0x0000001033587220 */ /* 0x004fc40000400000 */
[----:B------:R-:W-:Y:S02]  /*3000*/  FMUL R15, R85, -1.4426950216293334961 ;  /* 0xbfb8aa3b550f7820 */ /* 0x000fe40000400000 */
[----:B------:R-:W-:Y:S01]  /*3010*/  FMUL R63, R19, R88 ;  /* 0x00000058133f7220 */ /* 0x000fe20000400000 */
[----:B------:R-:W-:Y:S02]  /*3020*/  FMUL R88, R62, UR35 ;  /* 0x000000233e587c20 */ /* 0x000fe40008400000 */
[----:B------:R-:W2:Y:S01]  /*3030*/  MUFU.RCP R93, R93 ;  /* 0x0000005d005d7308 */ /* 0x000ea20000001000 */
[----:B-1----:R-:W-:Y:S01]  /*3040*/  FMUL R17, R38, R17 ;  /* 0x0000001126117220 */ /* 0x002fe20000400000 */
[----:B------:R-:W-:-:S03]  /*3050*/  FMUL R16, R88, -1.4426950216293334961 ;  /* 0xbfb8aa3b58107820 */ /* 0x000fc60000400000 */
[----:B------:R-:W-:Y:S01]  /*3060*/  FMUL R66, R75, R17 ;  /* 0x000000114b427220 */ /* 0x000fe20000400000 */
[----:B------:R-:W-:Y:S02]  /*3070*/  FMUL R17, R90, -1.4426950216293334961 ;  /* 0xbfb8aa3b5a117820 */ /* 0x000fe40000400000 */
[----:B------:R-:W1:Y:S01]  /*3080*/  MUFU.EX2 R12, R12 ;  /* 0x0000000c000c7308 */ /* 0x000e620000000800 */
[----:B---3--:R-:W-:-:S07]  /*3090*/  FADD R75, R81, 1 ;  /* 0x3f800000514b7421 */ /* 0x008fce0000000000 */
[----:B------:R-:W3:Y:S01]  /*30a0*/  MUFU.RCP R18, R18 ;  /* 0x0000001200127308 */ /* 0x000ee20000001000 */
[----:B--2---:R-:W-:-:S04]  /*30b0*/  FMUL R93, R46, R93 ;  /* 0x0000005d2e5d7220 */ /* 0x004fc80000400000 */
[----:B------:R-:W-:Y:S01]  /*30c0*/  FMUL R40, R14, R93 ;  /* 0x0000005d0e287220 */ /* 0x000fe20000400000 */
[----:B------:R-:W-:Y:S02]  /*30d0*/  FMUL R14, R58, -1.4426950216293334961 ;  /* 0xbfb8aa3b3a0e7820 */ /* 0x000fe40000400000 */
[----:B------:R-:W2:Y:S01]  /*30e0*/  MUFU.EX2 R4, R4 ;  /* 0x0000000400047308 */ /* 0x000ea20000000800 */
[----:B-1----:R-:W-:Y:S01]  /*30f0*/  FADD R81, R12, 1 ;  /* 0x3f8000000c517421 */ /* 0x002fe20000000000 */
[----:B------:R-:W-:-:S06]  /*3100*/  F2FP.BF16.F32.PACK_AB R25, R59, R40 ;  /* 0x000000283b19723e */ /* 0x000fcc00000010ff */
[----:B------:R-:W1:Y:S01]  /*3110*/  MUFU.RCP R89, R89 ;  /* 0x0000005900597308 */ /* 0x000e620000001000 */
[----:B---3--:R-:W-:-:S04]  /*3120*/  FMUL R19, R5, R18 ;  /* 0x0000001205137220 */ /* 0x008fc80000400000 */
[----:B------:R-:W-:Y:S01]  /*3130*/  FMUL R62, R8, R19 ;  /* 0x00000013083e7220 */ /* 0x000fe20000400000 */
[----:B------:R-:W-:Y:S02]  /*3140*/  FMUL R8, R87, -1.4426950216293334961 ;  /* 0xbfb8aa3b57087820 */ /* 0x000fe40000400000 */
[----:B------:R-:W3:Y:S01]  /*3150*/  MUFU.EX2 R84, R84 ;  /* 0x0000005400547308 */ /* 0x000ee20000000800 */
[----:B--2---:R-:W-:-:S07]  /*3160*/  FADD R4, R4, 1 ;  /* 0x3f80000004047421 */ /* 0x004fce0000000000 */
[----:B------:R-:W2:Y:S01]  /*3170*/  MUFU.EX2 R91, R91 ;  /* 0x0000005b005b7308 */ /* 0x000ea20000000800 */
[C---:B-1----:R-:W-:Y:S01]  /*3180*/  FMUL R18, R6.reuse, R89 ;  /* 0x0000005906127220 */ /* 0x042fe20000400000 */
[----:B------:R-:W-:Y:S02]  /*3190*/  F2FP.BF16.F32.PACK_AB R6, R6, R5 ;  /* 0x000000050606723e */ /* 0x000fe400000010ff */
[----:B------:R-:W-:Y:S01]  /*31a0*/  F2FP.BF16.F32.PACK_AB R5, R39, R38 ;  /* 0x000000262705723e */ /* 0x000fe200000010ff */
[----:B------:R-:W-:Y:S01]  /*31b0*/  FMUL R65, R9, R18 ;  /* 0x0000001209417220 */ /* 0x000fe20000400000 */
[----:B------:R-:W-:Y:S01]  /*31c0*/  FMUL R18, R64, -1.4426950216293334961 ;  /* 0xbfb8aa3b40127820 */ /* 0x000fe20000400000 */
[----:B------:R-:W-:Y:S01]  /*31d0*/  FMUL R9, R67, -1.4426950216293334961 ;  /* 0xbfb8aa3b43097820 */ /* 0x000fe20000400000 */
[----:B------:R-:W1:Y:S01]  /*31e0*/  MUFU.EX2 R13, R13 ;  /* 0x0000000d000d7308 */ /* 0x000e620000000800 */
[----:B---3--:R-:W-:Y:S01]  /*31f0*/  FADD R89, R84, 1 ;  /* 0x3f80000054597421 */ /* 0x008fe20000000000 */
[----:B------:R-:W-:-:S06]  /*3200*/  F2FP.BF16.F32.PACK_AB R62, R65, R62 ;  /* 0x0000003e413e723e */ /* 0x000fcc00000010ff */
[----:B------:R-:W3:Y:S01]  /*3210*/  MUFU.RCP R75, R75 ;  /* 0x0000004b004b7308 */ /* 0x000ee20000001000 */
[----:B--2---:R-:W-:-:S07]  /*3220*/  FADD R84, R91, 1 ;  /* 0x3f8000005b547421 */ /* 0x004fce0000000000 */
[----:B------:R-:W2:Y:S01]  /*3230*/  MUFU.RCP R81, R81 ;  /* 0x0000005100517308 */ /* 0x000ea20000001000 */
[----:B-1----:R-:W-:-:S07]  /*3240*/  FADD R12, R13, 1 ;  /* 0x3f8000000d0c7421 */ /* 0x002fce0000000000 */
[----:B------:R-:W1:Y:S01]  /*3250*/  MUFU.EX2 R7, R7 ;  /* 0x0000000700077308 */ /* 0x000e620000000800 */
[----:B---3--:R-:W-:-:S04]  /*3260*/  FMUL R75, R39, R75 ;  /* 0x0000004b274b7220 */ /* 0x008fc80000400000 */
[----:B------:R-:W-:-:S03]  /*3270*/  FMUL R75, R74, R75 ;  /* 0x0000004b4a4b7220 */ /* 0x000fc60000400000 */
[----:B------:R-:W3:Y:S01]  /*3280*/  MUFU.RCP R4, R4 ;  /* 0x0000000400047308 */ /* 0x000ee20000001000 */
[----:B--2---:R-:W-:-:S04]  /*3290*/  FMUL R81, R42, R81 ;  /* 0x000000512a517220 */ /* 0x004fc80000400000 */
[----:B------:R-:W-:-:S03]  /*32a0*/  FMUL R78, R78, R81 ;  /* 0x000000514e4e7220 */ /* 0x000fc60000400000 */
[----:B------:R-:W2:Y:S01]  /*32b0*/  MUFU.RCP R89, R89 ;  /* 0x0000005900597308 */ /* 0x000ea20000001000 */
[----:B-1----:R-:W-:-:S07]  /*32c0*/  FADD R7, R7, 1 ;  /* 0x3f80000007077421 */ /* 0x002fce0000000000 */
[----:B------:R-:W1:Y:S01]  /*32d0*/  MUFU.EX2 R14, R14 ;  /* 0x0000000e000e7308 */ /* 0x000e620000000800 */
[----:B---3--:R-:W-:-:S04]  /*32e0*/  FMUL R4, R43, R4 ;  /* 0x000000042b047220 */ /* 0x008fc80000400000 */
[----:B------:R-:W-:-:S03]  /*32f0*/  FMUL R81, R11, R4 ;  /* 0x000000040b517220 */ /* 0x000fc60000400000 */
[----:B------:R-:W3:Y:S01]  /*3300*/  MUFU.EX2 R92, R92 ;  /* 0x0000005c005c7308 */ /* 0x000ee20000000800 */
[----:B--2---:R-:W-:-:S04]  /*3310*/  FMUL R74, R36, R89 ;  /* 0x00000059244a7220 */ /* 0x004fc80000400000 */
[----:B------:R-:W-:-:S03]  /*3320*/  FMUL R74, R77, R74 ;  /* 0x0000004a4d4a7220 */ /* 0x000fc60000400000 */
[----:B------:R-:W2:Y:S01]  /*3330*/  MUFU.EX2 R8, R8 ;  /* 0x0000000800087308 */ /* 0x000ea20000000800 */
[----:B-1----:R-:W-:-:S07]  /*3340*/  FADD R19, R14, 1 ;  /* 0x3f8000000e137421 */ /* 0x002fce0000000000 */
[----:B------:R-:W1:Y:S01]  /*3350*/  MUFU.RCP R84, R84 ;  /* 0x0000005400547308 */ /* 0x000e620000001000 */
[----:B---3--:R-:W-:-:S07]  /*3360*/  FADD R14, R92, 1 ;  /* 0x3f8000005c0e7421 */ /* 0x008fce0000000000 */
[----:B------:R-:W3:Y:S01]  /*3370*/  MUFU.EX2 R15, R15 ;  /* 0x0000000f000f7308 */ /* 0x000ee20000000800 */
[----:B--2---:R-:W-:Y:S01]  /*3380*/  FADD R4, R8, 1 ;  /* 0x3f80000008047421 */ /* 0x004fe20000000000 */
[----:B------:R-:W-:Y:S01]  /*3390*/  FMUL R8, R30, UR35 ;  /* 0x000000231e087c20 */ /* 0x000fe20008400000 */
[----:B------:R-:W-:-:S05]  /*33a0*/  FMUL R30, R34, UR35 ;  /* 0x00000023221e7c20 */ /* 0x000fca0008400000 */
[----:B------:R-:W2:Y:S01]  /*33b0*/  MUFU.EX2 R16, R16 ;  /* 0x0000001000107308 */ /* 0x000ea20000000800 */
[----:B-1----:R-:W-:-:S04]  /*33c0*/  FMUL R77, R37, R84 ;  /* 0x00000054254d7220 */ /* 0x002fc80000400000 */
[----:B------:R-:W-:-:S03]  /*33d0*/  FMUL R77, R76, R77 ;  /* 0x0000004d4c4d7220 */ /* 0x000fc60000400000 */
[----:B------:R-:W1:Y:S01]  /*33e0*/  MUFU.RCP R12, R12 ;  /* 0x0000000c000c7308 */ /* 0x000e620000001000 */
[----:B---3--:R-:W-:Y:S01]  /*33f0*/  FADD R15, R15, 1 ;  /* 0x3f8000000f0f7421 */ /* 0x008fe20000000000 */
[----:B------:R-:W-:-:S06]  /*3400*/  F2FP.BF16.F32.PACK_AB R60, R77, R74 ;  /* 0x0000004a4d3c723e */ /* 0x000fcc00000010ff */
[----:B------:R-:W3:Y:S01]  /*3410*/  MUFU.EX2 R18, R18 ;  /* 0x0000001200127308 */ /* 0x000ee20000000800 */
[----:B--2---:R-:W-:-:S07]  /*3420*/  FADD R91, R16, 1 ;  /* 0x3f800000105b7421 */ /* 0x004fce0000000000 */
[----:B------:R-:W2:Y:S01]  /*3430*/  MUFU.EX2 R9, R9 ;  /* 0x0000000900097308 */ /* 0x000ea20000000800 */
[----:B-1----:R-:W-:-:S04]  /*3440*/  FMUL R12, R83, R12 ;  /* 0x0000000c530c7220 */ /* 0x002fc80000400000 */
[----:B------:R-:W-:Y:S01]  /*3450*/  FMUL R76, R27, R12 ;  /* 0x0000000c1b4c7220 */ /* 0x000fe20000400000 */
[----:B------:R-:W-:Y:S02]  /*3460*/  MOV R27, UR8 ;  /* 0x00000008001b7c02 */ /* 0x000fe40008000f00 */
[----:B------:R-:W1:Y:S01]  /*3470*/  MUFU.EX2 R17, R17 ;  /* 0x0000001100117308 */ /* 0x000e620000000800 */
[----:B---3--:R-:W-:Y:S01]  /*3480*/  FADD R13, R18, 1 ;  /* 0x3f800000120d7421 */ /* 0x008fe20000000000 */
[----:B------:R-:W-:Y:S01]  /*3490*/  FMUL R18, R33, UR35 ;  /* 0x0000002321127c20 */ /* 0x000fe20008400000 */
[----:B------:R-:W-:Y:S01]  /*34a0*/  FMUL R33, R32, UR35 ;  /* 0x0000002320217c20 */ /* 0x000fe20008400000 */
[C---:B------:R-:W-:Y:S02]  /*34b0*/  LEA R38, R27.reuse, R2, 0xd ;  /* 0x000000021b267211 */ /* 0x040fe400078e68ff */
[----:B------:R-:W-:Y:S02]  /*34c0*/  LEA R39, R27, R69, 0xd ;  /* 0x000000451b277211 */ /* 0x000fe400078e68ff */
[----:B------:R-:W3:Y:S01]  /*34d0*/  MUFU.RCP R7, R7 ;  /* 0x0000000700077308 */ /* 0x000ee20000001000 */
[----:B--2---:R-:W-:Y:S01]  /*34e0*/  FADD R12, R9, 1 ;  /* 0x3f800000090c7421 */ /* 0x004fe20000000000 */
[----:B------:R-:W-:-:S06]  /*34f0*/  FMUL R9, R35, UR35 ;  /* 0x0000002323097c20 */ /* 0x000fcc0008400000 */
[----:B------:R-:W2:Y:S01]  /*3500*/  MUFU.RCP R14, R14 ;  /* 0x0000000e000e7308 */ /* 0x000ea20000001000 */
[----:B-1----:R-:W-:Y:S01]  /*3510*/  FADD R11, R17, 1 ;  /* 0x3f800000110b7421 */ /* 0x002fe20000000000 */
[----:B------:R-:W-:-:S06]  /*3520*/  FMUL R17, R31, UR35 ;  /* 0x000000231f117c20 */ /* 0x000fcc0008400000 */
[----:B------:R-:W1:Y:S01]  /*3530*/  MUFU.RCP R19, R19 ;  /* 0x0000001300137308 */ /* 0x000e620000001000 */
[----:B---3--:R-:W-:-:S04]  /*3540*/  FMUL R7, R86, R7 ;  /* 0x0000000756077220 */ /* 0x008fc80000400000 */
[----:B------:R-:W-:-:S03]  /*3550*/  FMUL R35, R28, R7 ;  /* 0x000000071c237220 */ /* 0x000fc60000400000 */
[----:B------:R-:W3:Y:S01]  /*3560*/  MUFU.RCP R16, R15 ;  /* 0x0000000f00107308 */ /* 0x000ee20000001000 */
[----:B--2---:R-:W-:-:S04]  /*3570*/  FMUL R34, R61, R14 ;  /* 0x0000000e3d227220 */ /* 0x004fc80000400000 */
[----:B------:R-:W-:-:S03]  /*3580*/  FMUL R34, R29, R34 ;  /* 0x000000221d227220 */ /* 0x000fc60000400000 */
[----:B------:R-:W2:Y:S01]  /*3590*/  MUFU.RCP R4, R4 ;  /* 0x0000000400047308 */ /* 0x000ea20000001000 */
[----:B-1----:R-:W-:-:S04]  /*35a0*/  FMUL R19, R58, R19 ;  /* 0x000000133a137220 */ /* 0x002fc80000400000 */
[----:B------:R-:W-:Y:S01]  /*35b0*/  FMUL R89, R82, R19 ;  /* 0x0000001352597220 */ /* 0x000fe20000400000 */
[----:B------:R-:W-:Y:S02]  /*35c0*/  F2FP.BF16.F32.PACK_AB R19, R9, R30 ;  /* 0x0000001e0913723e */ /* 0x000fe400000010ff */
[----:B------:R-:W1:Y:S01]  /*35d0*/  MUFU.RCP R91, R91 ;  /* 0x0000005b005b7308 */ /* 0x000e620000001000 */
[----:B---3--:R-:W-:Y:S01]  /*35e0*/  FMUL R14, R85, R16 ;  /* 0x00000010550e7220 */ /* 0x008fe20000400000 */
[----:B------:R-:W-:Y:S02]  /*35f0*/  F2FP.BF16.F32.PACK_AB R16, R29, R28 ;  /* 0x0000001c1d10723e */ /* 0x000fe400000010ff */
[----:B------:R-:W-:Y:S01]  /*3600*/  F2FP.BF16.F32.PACK_AB R15, R83, R58 ;  /* 0x0000003a530f723e */ /* 0x000fe200000010ff */
[C---:B------:R-:W-:Y:S01]  /*3610*/  FMUL R31, R17.reuse, R14 ;  /* 0x0000000e111f7220 */ /* 0x040fe20000400000 */
[----:B------:R-:W-:Y:S02]  /*3620*/  F2FP.BF16.F32.PACK_AB R17, R17, R8 ;  /* 0x000000081111723e */ /* 0x000fe400000010ff */
[----:B------:R-:W3:Y:S01]  /*3630*/  MUFU.RCP R13, R13 ;  /* 0x0000000d000d7308 */ /* 0x000ee20000001000 */
[----:B--2---:R-:W-:Y:S01]  /*3640*/  FMUL R7, R87, R4 ;  /* 0x0000000457077220 */ /* 0x004fe20000400000 */
[----:B------:R-:W-:-:S02]  /*3650*/  LEA R4, R10, R69, 0xd ;  /* 0x000000450a047211 */ /* 0x000fc400078e68ff */
[----:B------:R-:W-:Y:S01]  /*3660*/  F2FP.BF16.F32.PACK_AB R10, R49, R48 ;  /* 0x00000030310a723e */ /* 0x000fe200000010ff */
[C---:B------:R-:W-:Y:S01]  /*3670*/  FMUL R28, R18.reuse, R7 ;  /* 0x00000007121c7220 */ /* 0x040fe20000400000 */
[----:B------:R-:W-:Y:S02]  /*3680*/  F2FP.BF16.F32.PACK_AB R18, R18, R33 ;  /* 0x000000211212723e */ /* 0x000fe400000010ff */
[----:B------:R-:W2:Y:S01]  /*3690*/  MUFU.RCP R11, R11 ;  /* 0x0000000b000b7308 */ /* 0x000ea20000001000 */
[----:B-1----:R-:W-:Y:S01]  /*36a0*/  FMUL R91, R88, R91 ;  /* 0x0000005b585b7220 */ /* 0x002fe20000400000 */
[----:B------:R-:W-:Y:S01]  /*36b0*/  F2FP.BF16.F32.PACK_AB R7, R43, R42 ;  /* 0x0000002a2b07723e */ /* 0x000fe200000010ff */
[----:B------:R1:W-:Y:S01]  /*36c0*/  STS.128 [R4], R16 ;  /* 0x0000001004007388 */ /* 0x0003e20000000c00 */
[----:B------:R-:W-:Y:S01]  /*36d0*/  F2FP.BF16.F32.PACK_AB R14, R57, R56 ;  /* 0x00000038390e723e */ /* 0x000fe200000010ff */
[----:B------:R-:W-:Y:S01]  /*36e0*/  FMUL R32, R8, R91 ;  /* 0x0000005b08207220 */ /* 0x000fe20000400000 */
[----:B------:R-:W-:-:S02]  /*36f0*/  F2FP.BF16.F32.PACK_AB R23, R76, R89 ;  /* 0x000000594c17723e */ /* 0x000fc400000010ff */
[----:B------:R-:W4:Y:S01]  /*3700*/  MUFU.RCP R12, R12 ;  /* 0x0000000c000c7308 */ /* 0x000f220000001000 */
[----:B---3--:R-:W-:Y:S01]  /*3710*/  FMUL R8, R64, R13 ;  /* 0x0000000d40087220 */ /* 0x008fe20000400000 */
[----:B------:R-:W-:-:S03]  /*3720*/  F2FP.BF16.F32.PACK_AB R13, R55, R54 ;  /* 0x00000036370d723e */ /* 0x000fc600000010ff */
[----:B------:R-:W-:Y:S01]  /*3730*/  FMUL R33, R33, R8 ;  /* 0x0000000821217220 */ /* 0x000fe20000400000 */
[----:B------:R-:W-:Y:S01]  /*3740*/  F2FP.BF16.F32.PACK_AB R8, R45, R44 ;  /* 0x0000002c2d08723e */ /* 0x000fe200000010ff */
[----:B--2---:R-:W-:-:S04]  /*3750*/  FMUL R11, R90, R11 ;  /* 0x0000000b5a0b7220 */ /* 0x004fc80000400000 */
[----:B------:R-:W-:Y:S01]  /*3760*/  FMUL R30, R30, R11 ;  /* 0x0000000b1e1e7220 */ /* 0x000fe20000400000 */
[----:B------:R-:W-:Y:S01]  /*3770*/  F2FP.BF16.F32.PACK_AB R11, R51, R50 ;  /* 0x00000032330b723e */ /* 0x000fe200000010ff */
[----:B----4-:R-:W-:-:S04]  /*3780*/  FMUL R12, R67, R12 ;  /* 0x0000000c430c7220 */ /* 0x010fc80000400000 */
[----:B------:R-:W-:Y:S01]  /*3790*/  FMUL R29, R9, R12 ;  /* 0x0000000c091d7220 */ /* 0x000fe20000400000 */
[----:B------:R-:W-:Y:S02]  /*37a0*/  F2FP.BF16.F32.PACK_AB R9, R47, R46 ;  /* 0x0000002e2f09723e */ /* 0x000fe400000010ff */
[----:B------:R-:W-:Y:S02]  /*37b0*/  F2FP.BF16.F32.PACK_AB R12, R53, R52 ;  /* 0x00000034350c723e */ /* 0x000fe400000010ff */
[----:B-1----:R-:W-:Y:S02]  /*37c0*/  F2FP.BF16.F32.PACK_AB R4, R37, R36 ;  /* 0x000000242504723e */ /* 0x002fe400000010ff */
[C---:B------:R-:W-:Y:S02]  /*37d0*/  LEA R37, R27.reuse, R3, 0xd ;  /* 0x000000031b257211 */ /* 0x040fe400078e68ff */
[----:B------:R-:W-:Y:S01]  /*37e0*/  LEA R36, R27, R68, 0xd ;  /* 0x000000441b247211 */ /* 0x000fe200078e68ff */
[----:B------:R1:W-:Y:S01]  /*37f0*/  STS.128 [R38], R4 ;  /* 0x0000000426007388 */ /* 0x0003e20000000c00 */
[----:B------:R-:W-:-:S02]  /*3800*/  F2FP.BF16.F32.PACK_AB R16, R61, R86 ;  /* 0x000000563d10723e */ /* 0x000fc400000010ff */
[----:B------:R-:W-:Y:S01]  /*3810*/  F2FP.BF16.F32.PACK_AB R17, R85, R88 ;  /* 0x000000585511723e */ /* 0x000fe200000010ff */
[----:B------:R2:W-:Y:S01]  /*3820*/  STS.128 [R37], R8 ;  /* 0x0000000825007388 */ /* 0x0005e20000000c00 */
[----:B------:R-:W-:Y:S02]  /*3830*/  F2FP.BF16.F32.PACK_AB R18, R87, R64 ;  /* 0x000000405712723e */ /* 0x000fe400000010ff */
[----:B------:R-:W-:Y:S01]  /*3840*/  F2FP.BF16.F32.PACK_AB R19, R67, R90 ;  /* 0x0000005a4313723e */ /* 0x000fe200000010ff */
[----:B------:R3:W-:Y:S01]  /*3850*/  STS.128 [R36], R12 ;  /* 0x0000000c24007388 */ /* 0x0007e20000000c00 */
[----:B------:R-:W-:Y:S02]  /*3860*/  F2FP.BF16.F32.PACK_AB R27, R63, R80 ;  /* 0x000000503f1b723e */ /* 0x000fe400000010ff */
[----:B------:R-:W-:Y:S01]  /*3870*/  F2FP.BF16.F32.PACK_AB R61, R75, R66 ;  /* 0x000000424b3d723e */ /* 0x000fe200000010ff */
[----:B------:R3:W-:Y:S01]  /*3880*/  STS.128 [R39], R16 ;  /* 0x0000001027007388 */ /* 0x0007e20000000c00 */
[----:B------:R-:W-:-:S02]  /*3890*/  F2FP.BF16.F32.PACK_AB R63, R81, R78 ;  /* 0x0000004e513f723e */ /* 0x000fc400000010ff */
[----:B-1----:R-:W-:Y:S02]  /*38a0*/  F2FP.BF16.F32.PACK_AB R4, R34, R35 ;  /* 0x000000232204723e */ /* 0x002fe400000010ff */
[----:B------:R-:W-:Y:S02]  /*38b0*/  F2FP.BF16.F32.PACK_AB R5, R31, R32 ;  /* 0x000000201f05723e */ /* 0x000fe400000010ff */
[----:B--2---:R-:W-:Y:S02]  /*38c0*/  MOV R8, UR4 ;  /* 0x0000000400087c02 */ /* 0x004fe40008000f00 */
[----:B------:R-:W-:Y:S02]  /*38d0*/  F2FP.BF16.F32.PACK_AB R6, R28, R33 ;  /* 0x000000211c06723e */ /* 0x000fe400000010ff */
[C---:B------:R-:W-:Y:S02]  /*38e0*/  LEA R10, R8.reuse, R70, 0xd ;  /* 0x00000046080a7211 */ /* 0x040fe400078e68ff */
[----:B------:R-:W-:-:S02]  /*38f0*/  LEA R9, R8, R71, 0xd ;  /* 0x0000004708097211 */ /* 0x000fc400078e68ff */
[C---:B------:R-:W-:Y:S01]  /*3900*/  LEA R11, R8.reuse, R72, 0xd ;  /* 0x00000048080b7211 */ /* 0x040fe200078e68ff */
[----:B------:R3:W-:Y:S01]  /*3910*/  STS.128 [R10], R60 ;  /* 0x0000003c0a007388 */ /* 0x0007e20000000c00 */
[----:B------:R-:W-:Y:S02]  /*3920*/  F2FP.BF16.F32.PACK_AB R7, R29, R30 ;  /* 0x0000001e1d07723e */ /* 0x000fe400000010ff */
[----:B------:R-:W-:Y:S01]  /*3930*/  LEA R8, R8, R73, 0xd ;  /* 0x0000004908087211 */ /* 0x000fe200078e68ff */
[----:B------:R3:W-:Y:S04]  /*3940*/  STS.128 [R9], R24 ;  /* 0x0000001809007388 */ /* 0x0007e80000000c00 */
[----:B------:R3:W-:Y:S04]  /*3950*/  STS.128 [R11], R20 ;  /* 0x000000140b007388 */ /* 0x0007e80000000c00 */
[----:B------:R3:W-:Y:S01]  /*3960*/  STS.128 [R8], R4 ;  /* 0x0000000408007388 */ /* 0x0007e20000000c00 */
[----:B------:R1:W-:Y:S06]  /*3970*/  MEMBAR.ALL.CTA ;  /* 0x0000000000007992 */ /* 0x0003ec0000008000 */
[----:B-1----:R-:W1:Y:S02]  /*3980*/  FENCE.VIEW.ASYNC.S ;  /* 0x00000000000073c6 */ /* 0x002e640000000000 */
[----:B-1----:R-:W-:Y:S06]  /*3990*/  BAR.SYNC.DEFER_BLOCKING 0x1, 0x80 ;  /* 0x0042000000007b1d */ /* 0x002fec0000010000 */
[----:B------:R-:W-:Y:S05]  /*39a0*/  BRA.U UP0, `(.L_x_37) ;  /* 0x0000000100507547 */ /* 0x000fea000b800000 */
[----:B------:R-:W-:Y:S02]  /*39b0*/  USHF.L.U32 UR12, UR12, 0xc, URZ ;  /* 0x0000000c0c0c7899 */ /* 0x000fe400080006ff */
[----:B------:R-:W-:Y:S02]  /*39c0*/  USHF.L.U32 UR8, UR8, 0xc, URZ ;  /* 0x0000000c08087899 */ /* 0x000fe400080006ff */
[----:B------:R-:W-:Y:S02]  /*39d0*/  USHF.L.U32 UR4, UR4, 0xc, URZ ;  /* 0x0000000c04047899 */ /* 0x000fe400080006ff */
[----:B------:R-:W-:Y:S02]  /*39e0*/  UIADD3 UR12, UPT, UPT, UR12, UR12, URZ ;  /* 0x0000000c0c0c7290 */ /* 0x000fe4000fffe0ff */
[----:B------:R-:W-:Y:S02]  /*39f0*/  ULEA UR13, UR34, UR13, 0x7 ;  /* 0x0000000d220d7291 */ /* 0x000fe4000f8e38ff */
[----:B------:R-:W-:-:S02]  /*3a00*/  UIADD3 UR8, UPT, UPT, UR8, UR8, URZ ;  /* 0x0000000808087290 */ /* 0x000fc4000fffe0ff */
[----:B------:R-:W-:Y:S02]  /*3a10*/  ULEA UR5, UR34, UR5, 0x2 ;  /* 0x0000000522057291 */ /* 0x000fe4000f8e10ff */
[----:B------:R-:W-:Y:S02]  /*3a20*/  UIADD3 UR4, UPT, UPT, UR32, UR4, UR4 ;  /* 0x0000000420047290 */ /* 0x000fe4000fffe004 */
[----:B------:R-:W-:Y:S02]  /*3a30*/  UIADD3 UR12, UPT, UPT, UR12, 0x400, UR32 ;  /* 0x000004000c0c7890 */ /* 0x000fe4000fffe020 */
[----:B------:R-:W-:Y:S02]  /*3a40*/  UIADD3 UR9, UPT, UPT, UR13, 0x20, URZ ;  /* 0x000000200d097890 */ /* 0x000fe4000fffe0ff */
[----:B------:R-:W-:Y:S02]  /*3a50*/  UIADD3 UR8, UPT, UPT, UR8, 0x400, UR32 ;  /* 0x0000040008087890 */ /* 0x000fe4000fffe020 */
[----:B------:R-:W-:-:S02]  /*3a60*/  USHF.L.U32 UR5, UR5, 0x4, URZ ;  /* 0x0000000405057899 */ /* 0x000fc400080006ff */
[----:B------:R-:W-:Y:S01]  /*3a70*/  UIADD3 UR4, UPT, UPT, UR4, 0x8400, URZ ;  /* 0x0000840004047890 */ /* 0x000fe2000fffe0ff */
[----:B------:R1:W-:Y:S01]  /*3a80*/  UTMASTG.2D [UR12], [UR38], desc[URZ] ;  /* 0x0000ff0c260073b5 */ /* 0x0003e20008009000 */
[----:B------:R-:W-:Y:S01]  /*3a90*/  UMOV UR10, UR14 ;  /* 0x0000000e000a7c82 */ /* 0x000fe20008000000 */
[----:B------:R-:W-:Y:S02]  /*3aa0*/  UMOV UR6, UR14 ;  /* 0x0000000e00067c82 */ /* 0x000fe40008000000 */
[----:B------:R1:W-:Y:S04]  /*3ab0*/  UTMASTG.2D [UR8], [UR38], desc[URZ] ;  /* 0x0000ff08260073b5 */ /* 0x0003e80008009000 */
[----:B------:R1:W-:Y:S01]  /*3ac0*/  UTMASTG.2D [UR4], [UR36], desc[URZ] ;  /* 0x0000ff04240073b5 */ /* 0x0003e20008009000 */
[----:B------:R0:W-:Y:S01]  /*3ad0*/  UTMACMDFLUSH ;  /* 0x00000000000079b7 */ /* 0x0001e20000000000 */
[----:B-1----:R-:W-:-:S04]  /*3ae0*/  DEPBAR.LE SB0, 0x3 ;  /* 0x000080c00000791a */ /* 0x002fc80000000000 */
.L_x_37:
[----:B------:R-:W-:Y:S01]  /*3af0*/  BAR.SYNC.DEFER_BLOCKING 0x1, 0x80 ;  /* 0x0042000000007b1d */ /* 0x000fe20000010000 */
[----:B------:R-:W-:Y:S02]  /*3b00*/  UPLOP3.LUT UP0, UPT, UPT, UPT, UP1, 0x80, 0x8 ;  /* 0x000000000008789c */ /* 0x000fe40003f0f010 */
[----:B------:R-:W-:-:S03]  /*3b10*/  UPLOP3.LUT UP1, UPT, UPT, UPT, UPT, 0x40, 0x4 ;  /* 0x000000000004789c */ /* 0x000fc60003f2e870 */
[----:B------:R-:W-:-:S04]  /*3b20*/  UMOV UR5, 0x2 ;  /* 0x0000000200057882 */ /* 0x000fc80000000000 */
[----:B------:R-:W-:Y:S05]  /*3b30*/  BRA.U UP0, `(.L_x_38) ;  /* 0xffffffe900107547 */ /* 0x000fea000b83ffff */
[----:B------:R-:W1:Y:S01]  /*3b40*/  LDCU.64 UR4, c[0x0][0x5c0] ;  /* 0x0000b800ff0477ac */ /* 0x000e620008000a00 */
[----:B------:R-:W-:Y:S01]  /*3b50*/  ULEA.HI.SX32 UR28, UR27, UR28, 0x1d ;  /* 0x0000001c1b1c7291 */ /* 0x000fe2000f8feaff */
[----:B------:R-:W-:Y:S01]  /*3b60*/  ELECT P0, URZ, PT ;  /* 0x0000000000ff782f */ /* 0x000fe20003800000 */
[----:B------:R-:W-:Y:S02]  /*3b70*/  UIADD3 UR24, UPT, UPT, UR24, 0x1, URZ ;  /* 0x0000000118187890 */ /* 0x000fe4000fffe0ff */
[----:B------:R-:W-:Y:S02]  /*3b80*/  UIADD3 UR25, UPT, UPT, UR25, 0x1, URZ ;  /* 0x0000000119197890 */ /* 0x000fe4000fffe0ff */
[----:B------:R-:W-:-:S04]  /*3b90*/  UISETP.NE.AND UP0, UPT, UR24, 0x2, UPT ;  /* 0x000000021800788c */ /* 0x000fc8000bf05270 */
[----:B------:R-:W-:Y:S02]  /*3ba0*/  USEL UR24, UR24, URZ, UP0 ;  /* 0x000000ff18187287 */ /* 0x000fe40008000000 */
[----:B-1----:R-:W-:Y:S02]  /*3bb0*/  UIMAD.WIDE.U32 UR8, UR28, UR5, URZ ;  /* 0x000000051c0872a5 */ /* 0x002fe4000f8e00ff */
[----:B---3--:R-:W-:Y:S01]  /*3bc0*/  @P0 IMAD.MOV.U32 R4, RZ, RZ, 0x1 ;  /* 0x00000001ff040424 */ /* 0x008fe200078e00ff */
[----:B------:R-:W1:Y:S03]  /*3bd0*/  LDCU UR5, c[0x0][0x5d0] ;  /* 0x0000ba00ff0577ac */ /* 0x000e660008000800 */
[----:B------:R2:W-:Y:S01]  /*3be0*/  @P0 SYNCS.ARRIVE.TRANS64.ART0 RZ, [UR23+0x60], R4 ;  /* 0x00006004ffff09a7 */ /* 0x0005e20008500017 */
        /* <DEDUP_REMOVED lines=12> */
[----:B-1----:R-:W-:-:S07]  /*3cb0*/  UIMAD.WIDE.U32 UR8, UR6, UR5, URZ ;  /* 0x00000005060872a5 */ /* 0x002fce000f8e00ff */
[----:B------:R-:W-:Y:S02]  /*3cc0*/  UMOV UR5, UR9 ;  /* 0x0000000900057c82 */ /* 0x000fe40008000000 */
[----:B------:R-:W-:-:S04]  /*3cd0*/  UIADD3 UR8, UPT, UPT, UR6, -UR5, URZ ;  /* 0x8000000506087290 */ /* 0x000fc8000fffe0ff */
[----:B------:R-:W-:-:S04]  /*3ce0*/  USHF.R.U32.HI UR8, URZ, UR15, UR8 ;  /* 0x0000000fff087299 */ /* 0x000fc80008011608 */
[----:B------:R-:W-:Y:S01]  /*3cf0*/  UIADD3 UR8, UPT, UPT, UR5, UR8, URZ ;  /* 0x0000000805087290 */ /* 0x000fe2000fffe0ff */
[----:B------:R-:W1:Y:S03]  /*3d00*/  LDCU UR5, c[0x0][0x5cc] ;  /* 0x0000b980ff0577ac */ /* 0x000e660008000800 */
[----:B------:R-:W-:-:S04]  /*3d10*/  USHF.R.U32.HI UR8, URZ, UR16, UR8 ;  /* 0x00000010ff087299 */ /* 0x000fc80008011608 */
[----:B------:R-:W-:-:S04]  /*3d20*/  UIADD3 UR8, UPT, UPT, -UR8, URZ, URZ ;  /* 0x000000ff08087290 */ /* 0x000fc8000fffe1ff */
[----:B------:R-:W-:Y:S02]  /*3d30*/  UIMAD UR4, UR4, UR8, UR6 ;  /* 0x00000008040472a4 */ /* 0x000fe4000f8e0206 */
[----:B------:R-:W-:Y:S02]  /*3d40*/  USEL UR8, URZ, 0x1, UP0 ;  /* 0x00000001ff087887 */ /* 0x000fe40008000000 */
[----:B------:R-:W-:Y:S02]  /*3d50*/  UISETP.GE.AND UP0, UPT, UR28, 0x80, UPT ;  /* 0x000000801c00788c */ /* 0x000fe4000bf06270 */
[----:B------:R-:W-:Y:S02]  /*3d60*/  UIADD3 UR6, UPT, UPT, -UR6, URZ, URZ ;  /* 0x000000ff06067290 */ /* 0x000fe4000fffe1ff */
[----:B------:R-:W-:Y:S02]  /*3d70*/  LOP3.LUT R0, R0, UR8, RZ, 0x3c, !PT ;  /* 0x0000000800007c12 */ /* 0x000fe4000f8e3cff */
[----:B-1----:R-:W-:-:S03]  /*3d80*/  UIMAD UR14, UR5, UR6, UR14 ;  /* 0x00000006050e72a4 */ /* 0x002fc6000f8e020e */
[----:B--2---:R-:W-:Y:S09]  /*3d90*/  BRA.U !UP0, `(.L_x_39) ;  /* 0xffffffe508307547 */ /* 0x004ff2000b83ffff */
.L_x_35:
[----:B------:R-:W-:-:S09]  /*3da0*/  UISETP.NE.AND UP0, UPT, UR21, URZ, UPT ;  /* 0x000000ff1500728c */ /* 0x000fd2000bf05270 */
[----:B------:R-:W-:Y:S05]  /*3db0*/  BRA.U UP0, `(.L_x_40) ;  /* 0x00000001001c7547 */ /* 0x000fea000b800000 */
[----:B------:R-:W1:Y:S01]  /*3dc0*/  S2UR UR4, SR_CgaCtaId ;  /* 0x00000000000479c3 */ /* 0x000e620000008800 */
[----:B------:R-:W-:Y:S01]  /*3dd0*/  ELECT P0, URZ, PT ;  /* 0x0000000000ff782f */ /* 0x000fe20003800000 */
[----:B------:R-:W-:Y:S01]  /*3de0*/  HFMA2 R0, -RZ, RZ, 0, 5.9604644775390625e-08 ;  /* 0x00000001ff007431 */ /* 0x000fe200000001ff */
[----:B------:R-:W-:-:S05]  /*3df0*/  UMOV UR5, 0x40 ;  /* 0x0000004000057882 */ /* 0x000fca0000000000 */
[----:B------:R-:W-:Y:S01]  /*3e00*/  UVIRTCOUNT.DEALLOC.SMPOOL 0x80 ;  /* 0x000000800000784c */ /* 0x000fe20000000000 */
[----:B-1----:R-:W-:-:S09]  /*3e10*/  ULEA UR4, UR4, UR5, 0x18 ;  /* 0x0000000504047291 */ /* 0x002fd2000f8ec0ff */
[----:B------:R1:W-:Y:S03]  /*3e20*/  @P0 STS.U8 [UR4], R0 ;  /* 0x00000000ff000988 */ /* 0x0003e60008000004 */
.L_x_40:
[----:B------:R-:W-:Y:S06]  /*3e30*/  BAR.SYNC.DEFER_BLOCKING 0x1, 0x80 ;  /* 0x0042000000007b1d */ /* 0x000fec0000010000 */
[----:B------:R-:W-:Y:S05]  /*3e40*/  BRA.U UP0, `(.L_x_41) ;  /* 0x0000000100a07547 */ /* 0x000fea000b800000 */
[----:B------:R-:W2:Y:S01]  /*3e50*/  S2UR UR4, SR_CgaCtaId ;  /* 0x00000000000479c3 */ /* 0x000ea20000008800 */
[----:B------:R-:W-:Y:S01]  /*3e60*/  NOP ;  /* 0x0000000000007918 */ /* 0x000fe20000000000 */
[----:B------:R-:W-:Y:S01]  /*3e70*/  UMOV UR5, 0x50 ;  /* 0x0000005000057882 */ /* 0x000fe20000000000 */
[----:B------:R-:W-:Y:S01]  /*3e80*/  ULOP3.LUT UR9, UR29, 0xffff, URZ, 0xc0, !UPT ;  /* 0x0000ffff1d097892 */ /* 0x000fe2000f8ec0ff */
[----:B------:R-:W-:-:S03]  /*3e90*/  UMOV UR6, 0xff ;  /* 0x000000ff00067882 */ /* 0x000fc60000000000 */
[----:B------:R-:W-:-:S04]  /*3ea0*/  USHF.R.U32.HI UR9, URZ, 0x5, UR9 ;  /* 0x00000005ff097899 */ /* 0x000fc80008011609 */
[----:B------:R-:W-:Y:S02]  /*3eb0*/  UIADD3 UR8, UPT, UPT, UR9, 0x10, URZ ;  /* 0x0000001009087890 */ /* 0x000fe4000fffe0ff */
[----:B------:R-:W-:Y:S02]  /*3ec0*/  USHF.L.U32 UR6, UR6, UR9, URZ ;  /* 0x0000000906067299 */ /* 0x000fe400080006ff */
[----:B--2---:R-:W-:-:S03]  /*3ed0*/  ULEA UR4, UR4, UR5, 0x18 ;  /* 0x0000000504047291 */ /* 0x004fc6000f8ec0ff */
[----:B------:R-:W-:Y:S02]  /*3ee0*/  UMOV UR5, 0x1 ;  /* 0x0000000100057882 */ /* 0x000fe40000000000 */
[----:B------:R-:W-:-:S04]  /*3ef0*/  USHF.L.U32 UR8, UR5, UR8, URZ ;  /* 0x0000000805087299 */ /* 0x000fc800080006ff */
[----:B-1----:R-:W1:Y:S01]  /*3f00*/  LDS R0, [UR4] ;  /* 0x00000004ff007984 */ /* 0x002e620008000800 */
[----:B------:R-:W-:-:S04]  /*3f10*/  ULOP3.LUT UR8, UR8, UR6, URZ, 0xfc, !UPT ;  /* 0x0000000608087292 */ /* 0x000fc8000f8efcff */
[----:B------:R-:W-:Y:S01]  /*3f20*/  ULOP3.LUT UR6, UR8, 0xffff, URZ, 0xc0, !UPT ;  /* 0x0000ffff08067892 */ /* 0x000fe2000f8ec0ff */
[----:B-1----:R-:W-:-:S13]  /*3f30*/  R2UR UR7, R0 ;  /* 0x00000000000772ca */ /* 0x002fda00000e0000 */
[----:B------:R-:W-:-:S04]  /*3f40*/  ULOP3.LUT UR5, UR8, 0xffff, UR7, 0x80, !UPT ;  /* 0x0000ffff08057892 */ /* 0x000fc8000f8e8007 */
[----:B------:R-:W-:-:S09]  /*3f50*/  UISETP.NE.AND UP0, UPT, UR5, UR6, UPT ;  /* 0x000000060500728c */ /* 0x000fd2000bf05270 */
[----:B------:R-:W-:Y:S05]  /*3f60*/  BRA.U UP0, `(.L_x_42) ;  /* 0x00000001004c7547 */ /* 0x000fea000b800000 */
[----:B------:R-:W-:Y:S02]  /*3f70*/  USHF.R.U32.HI UR5, URZ, 0x10, UR8 ;  /* 0x00000010ff057899 */ /* 0x000fe40008011608 */
[----:B------:R-:W-:-:S04]  /*3f80*/  USHF.R.U32.HI UR6, URZ, 0x10, UR7 ;  /* 0x00000010ff067899 */ /* 0x000fc80008011607 */
[----:B------:R-:W-:-:S04]  /*3f90*/  ULOP3.LUT UR6, UR6, UR5, URZ, 0xc0, !UPT ;  /* 0x0000000506067292 */ /* 0x000fc8000f8ec0ff */
[----:B------:R-:W-:-:S09]  /*3fa0*/  UISETP.NE.AND UP0, UPT, UR6, UR5, UPT ;  /* 0x000000050600728c */ /* 0x000fd2000bf05270 */
[----:B------:R-:W-:Y:S05]  /*3fb0*/  BRA.U UP0, `(.L_x_43) ;  /* 0x00000001002c7547 */ /* 0x000fea000b800000 */
[----:B------:R-:W1:Y:S01]  /*3fc0*/  S2R R2, SR_LANEID ;  /* 0x0000000000027919 */ /* 0x000e620000000000 */
[----:B------:R-:W-:Y:S01]  /*3fd0*/  ULOP3.LUT UR8, URZ, UR8, URZ, 0x33, !UPT ;  /* 0x00000008ff087292 */ /* 0x000fe2000f8e33ff */
[----:B------:R-:W-:Y:S02]  /*3fe0*/  VOTEU.ANY UR6, UPT, PT ;  /* 0x0000000000067886 */ /* 0x000fe400038e0100 */
[----:B------:R-:W-:-:S03]  /*3ff0*/  UFLO.U32 UR6, UR6 ;  /* 0x00000006000672bd */ /* 0x000fc600080e0000 */
[----:B------:R-:W-:-:S04]  /*4000*/  IMAD.U32 R0, RZ, RZ, UR8 ;  /* 0x00000008ff007e24 */ /* 0x000fc8000f8e00ff */
[----:B------:R-:W2:Y:S02]  /*4010*/  REDUX UR5, R0 ;  /* 0x00000000000573c4 */ /* 0x000ea40000000000 */
[----:B------:R3:W-:Y:S01]  /*4020*/  UTCATOMSWS.AND URZ, UR8 ;  /* 0x0000000800ff79e3 */ /* 0x0007e20008000000 */
[----:B-1----:R-:W-:Y:S02]  /*4030*/  ISETP.EQ.U32.AND P0, PT, R2, UR6, PT ;  /* 0x0000000602007c0c */ /* 0x002fe4000bf02070 */
[----:B--2---:R-:W-:-:S11]  /*4040*/  MOV R2, UR5 ;  /* 0x0000000500027c02 */ /* 0x004fd60008000f00 */
[----:B------:R3:W-:Y:S01]  /*4050*/  @P0 ATOMS.AND RZ, [UR4], R2 ;  /* 0x00000002ffff098c */ /* 0x0007e2000a800004 */
[----:B------:R-:W-:Y:S05]  /*4060*/  BRA `(.L_x_44) ;  /* 0x0000000000147947 */ /* 0x000fea0003800000 */
.L_x_43:
[----:B------:R-:W-:Y:S02]  /*4070*/  MOV R2, 0x4090 ;  /* 0x0000409000027802 */ /* 0x000fe40000000f00 */
[----:B------:R-:W-:Y:S05]  /*4080*/  CALL.REL.NOINC `($__internal_0_$__cuda_sm10x_tcgen05_guardrail_trap_col_being_dealloced_not_returned_by_alloc) ;  /* 0x0000000000cc7944 */ /* 0x000fea0003c00000 */
[----:B------:R-:W-:Y:S05]  /*4090*/  BRA `(.L_x_44) ;  /* 0x0000000000087947 */ /* 0x000fea0003800000 */
.L_x_42:
[----:B------:R-:W-:Y:S02]  /*40a0*/  MOV R2, 0x40c0 ;  /* 0x000040c000027802 */ /* 0x000fe40000000f00 */
[----:B------:R-:W-:Y:S05]  /*40b0*/  CALL.REL.NOINC `($__internal_2_$__cuda_sm10x_tcgen05_guardrail_trap_unallocated_columns_being_dealloced) ;  /* 0x0000000000d87944 */ /* 0x000fea0003c00000 */
.L_x_44:
[----:B------:R-:W-:Y:S01]  /*40c0*/  NOP ;  /* 0x0000000000007918 */ /* 0x000fe20000000000 */
.L_x_41:
[----:B------:R-:W-:-:S04]  /*40d0*/  DEPBAR.LE SB0, 0x0 ;  /* 0x000080000000791a */ /* 0x000fc80000000000 */
[----:B---3--:R-:W-:Y:S05]  /*40e0*/  EXIT ;  /* 0x000000000000794d */ /* 0x008fea0003800000 */
.L_x_18:
[----:B------:R-:W-:Y:S02]  /*40f0*/  MOV R4, UR5 ;  /* 0x0000000500047c02 */ /* 0x000fe40008000f00 */
[----:B------:R-:W-:Y:S02]  /*4100*/  MOV R5, UR5 ;  /* 0x0000000500057c02 */ /* 0x000fe40008000f00 */
[----:B------:R-:W-:-:S07]  /*4110*/  MOV R0, UR9 ;  /* 0x0000000900007c02 */ /* 0x000fce0008000f00 */
.L_x_45:
[----:B-1----:R1:W2:Y:S02]  /*4120*/  SYNCS.PHASECHK.TRANS64.TRYWAIT P0, [R0+URZ+0x28], R5 ;  /* 0x00002805000075a7 */ /* 0x0022a400080011ff */
[----:B--2---:R-:W-:Y:S05]  /*4130*/  @!P0 NANOSLEEP.SYNCS 0x989680 ;  /* 0x009896800000895d */ /* 0x004fea0003900000 */
[----:B------:R-:W2:Y:S02]  /*4140*/  @!P0 SYNCS.PHASECHK.TRANS64 P0, [R0+URZ+0x28], R5 ;  /* 0x00002805000085a7 */ /* 0x000ea400080010ff */
[----:B--2---:R-:W-:Y:S05]  /*4150*/  @!P0 BRA `(.L_x_45) ;  /* 0xfffffffc00f08947 */ /* 0x004fea000383ffff */
[----:B------:R-:W-:Y:S05]  /*4160*/  BRA `(.L_x_17) ;  /* 0xffffffc800cc7947 */ /* 0x000fea000383ffff */
.L_x_21:
[----:B------:R-:W-:Y:S02]  /*4170*/  MOV R4, UR5 ;  /* 0x0000000500047c02 */ /* 0x000fe40008000f00 */
[----:B------:R-:W-:Y:S02]  /*4180*/  MOV R5, UR5 ;  /* 0x0000000500057c02 */ /* 0x000fe40008000f00 */
[----:B------:R-:W-:-:S07]  /*4190*/  MOV R0, UR4 ;  /* 0x0000000400007c02 */ /* 0x000fce0008000f00 */
.L_x_46:
[----:B-1----:R1:W5:Y:S02]  /*41a0*/  SYNCS.PHASECHK.TRANS64.TRYWAIT P0, [R0+URZ+0x28], R5 ;  /* 0x00002805000075a7 */ /* 0x00236400080011ff */
[----:B-----5:R-:W-:Y:S05]  /*41b0*/  @!P0 NANOSLEEP.SYNCS 0x989680 ;  /* 0x009896800000895d */ /* 0x020fea0003900000 */
[----:B------:R-:W5:Y:S02]  /*41c0*/  @!P0 SYNCS.PHASECHK.TRANS64 P0, [R0+URZ+0x28], R5 ;  /* 0x00002805000085a7 */ /* 0x000f6400080010ff */
[----:B-----5:R-:W-:Y:S05]  /*41d0*/  @!P0 BRA `(.L_x_46) ;  /* 0xfffffffc00f08947 */ /* 0x020fea000383ffff */
[----:B------:R-:W-:Y:S05]  /*41e0*/  BRA `(.L_x_47) ;  /* 0xffffffcc00c47947 */ /* 0x000fea000383ffff */
.L_x_24:
[----:B------:R-:W-:Y:S02]  /*41f0*/  MOV R0, UR7 ;  /* 0x0000000700007c02 */ /* 0x000fe40008000f00 */
[-C--:B------:R-:W-:Y:S02]  /*4200*/  MOV R6, R3.reuse ;  /* 0x0000000300067202 */ /* 0x080fe40000000f00 */
[----:B------:R-:W-:-:S07]  /*4210*/  MOV R7, R3 ;  /* 0x0000000300077202 */ /* 0x000fce0000000f00 */
.L_x_48:
[----:B-1----:R1:W4:Y:S02]  /*4220*/  SYNCS.PHASECHK.TRANS64.TRYWAIT P0, [R0+URZ+0x60], R7 ;  /* 0x00006007000075a7 */ /* 0x00232400080011ff */
[----:B----4-:R-:W-:Y:S05]  /*4230*/  @!P0 NANOSLEEP.SYNCS 0x989680 ;  /* 0x009896800000895d */ /* 0x010fea0003900000 */
[----:B------:R-:W4:Y:S02]  /*4240*/  @!P0 SYNCS.PHASECHK.TRANS64 P0, [R0+URZ+0x60], R7 ;  /* 0x00006007000085a7 */ /* 0x000f2400080010ff */
[----:B----4-:R-:W-:Y:S05]  /*4250*/  @!P0 BRA `(.L_x_48) ;  /* 0xfffffffc00f08947 */ /* 0x010fea000383ffff */
[----:B------:R-:W-:Y:S05]  /*4260*/  BRA `(.L_x_49) ;  /* 0xffffffd000a87947 */ /* 0x000fea000383ffff */
.L_x_26:
[----:B------:R-:W-:Y:S02]  /*4270*/  MOV R6, UR11 ;  /* 0x0000000b00067c02 */ /* 0x000fe40008000f00 */
[----:B------:R-:W-:Y:S02]  /*4280*/  MOV R7, UR11 ;  /* 0x0000000b00077c02 */ /* 0x000fe40008000f00 */
[----:B------:R-:W-:Y:S07]  /*4290*/  MOV R0, UR5 ;  /* 0x0000000500007c02 */ /* 0x000fee0008000f00 */
.L_x_50:
[----:B-1----:R1:W4:Y:S02]  /*42a0*/  SYNCS.PHASECHK.TRANS64.TRYWAIT P1, [R0+URZ], R7 ;  /* 0x00000007000075a7 */ /* 0x00232400080211ff */
[----:B----4-:R-:W-:Y:S05]  /*42b0*/  @!P1 NANOSLEEP.SYNCS 0x989680 ;  /* 0x009896800000995d */ /* 0x010fea0003900000 */
[----:B------:R-:W4:Y:S02]  /*42c0*/  @!P1 SYNCS.PHASECHK.TRANS64 P1, [R0+URZ], R7 ;  /* 0x00000007000095a7 */ /* 0x000f2400080210ff */
[----:B----4-:R-:W-:Y:S05]  /*42d0*/  @!P1 BRA `(.L_x_50) ;  /* 0xfffffffc00f09947 */ /* 0x010fea000383ffff */
[----:B------:R-:W-:Y:S05]  /*42e0*/  BRA `(.L_x_25) ;  /* 0xffffffd000f47947 */ /* 0x000fea000383ffff */
.L_x_29:
[----:B------:R-:W-:-:S07]  /*42f0*/  MOV R5, R4 ;  /* 0x0000000400057202 */ /* 0x000fce0000000f00 */
.L_x_51:
[----:B----4-:R4:W1:Y:S02]  /*4300*/  SYNCS.PHASECHK.TRANS64.TRYWAIT P0, [R0+URZ+0x60], R5 ;  /* 0x00006005000075a7 */ /* 0x01086400080011ff */
[----:B-1----:R-:W-:Y:S05]  /*4310*/  @!P0 NANOSLEEP.SYNCS 0x989680 ;  /* 0x009896800000895d */ /* 0x002fea0003900000 */
[----:B------:R-:W1:Y:S02]  /*4320*/  @!P0 SYNCS.PHASECHK.TRANS64 P0, [R0+URZ+0x60], R5 ;  /* 0x00006005000085a7 */ /* 0x000e6400080010ff */
[----:B-1----:R-:W-:Y:S05]  /*4330*/  @!P0 BRA `(.L_x_51) ;  /* 0xfffffffc00f08947 */ /* 0x002fea000383ffff */
[----:B------:R-:W-:Y:S05]  /*4340*/  BRA `(.L_x_22) ;  /* 0xffffffd400a47947 */ /* 0x000fea000383ffff */
.L_x_36:
[----:B------:R-:W-:Y:S02]  /*4350*/  MOV R4, UR23 ;  /* 0x0000001700047c02 */ /* 0x000fe40008000f00 */
[----:B------:R-:W-:-:S07]  /*4360*/  MOV R7, R6 ;  /* 0x0000000600077202 */ /* 0x000fce0000000f00 */
.L_x_52:
[----:B-1----:R1:W2:Y:S02]  /*4370*/  SYNCS.PHASECHK.TRANS64.TRYWAIT P0, [R4+URZ+0x50], R7 ;  /* 0x00005007040075a7 */ /* 0x0022a400080011ff */
[----:B--2---:R-:W-:Y:S05]  /*4380*/  @!P0 NANOSLEEP.SYNCS 0x989680 ;  /* 0x009896800000895d */ /* 0x004fea0003900000 */
[----:B------:R-:W2:Y:S02]  /*4390*/  @!P0 SYNCS.PHASECHK.TRANS64 P0, [R4+URZ+0x50], R7 ;  /* 0x00005007040085a7 */ /* 0x000ea400080010ff */
[----:B--2---:R-:W-:Y:S05]  /*43a0*/  @!P0 BRA `(.L_x_52) ;  /* 0xfffffffc00f08947 */ /* 0x004fea000383ffff */
[----:B------:R-:W-:Y:S05]  /*43b0*/  BRA `(.L_x_53) ;  /* 0xffffffdc00ec7947 */ /* 0x000fea000383ffff */
        .weak           $__internal_0_$__cuda_sm10x_tcgen05_guardrail_trap_col_being_dealloced_not_returned_by_alloc
        .type           $__internal_0_$__cuda_sm10x_tcgen05_guardrail_trap_col_being_dealloced_not_returned_by_alloc,@function
        .size           $__internal_0_$__cuda_sm10x_tcgen05_guardrail_trap_col_being_dealloced_not_returned_by_alloc,($__internal_1_$__cuda_sm10x_tcgen05_guardrail_trap_phase_invalid_during_alloc - $__internal_0_$__cuda_sm10x_tcgen05_guardrail_trap_col_being_dealloced_not_returned_by_alloc)
$__internal_0_$__cuda_sm10x_tcgen05_guardrail_trap_col_being_dealloced_not_returned_by_alloc:
[----:B------:R-:W-:Y:S05]  /*43c0*/  BPT.TRAP 0x1 ;  /* 0x000000040000795c */ /* 0x000fea0000300000 */
[----:B------:R-:W-:-:S04]  /*43d0*/  HFMA2 R3, -RZ, RZ, 0, 0 ;  /* 0x00000000ff037431 */ /* 0x000fc800000001ff */
[----:B------:R-:W-:Y:S05]  /*43e0*/  RET.REL.NODEC R2 `(kernel_cutlass_kernel_cudnngemm_swigludense_gemm_persistent_swigluPersistentDenseGemmKernel_object_at__TiledMMA_ThrLayoutVMNK11110000_PermutationMNK____MMAAtom_ThrID10_ShapeMNK12812816_TV_0) ;  /* 0xffffffbc02047950 */ /* 0x000fea0003c3ffff */
        .weak           $__internal_1_$__cuda_sm10x_tcgen05_guardrail_trap_phase_invalid_during_alloc
        .type           $__internal_1_$__cuda_sm10x_tcgen05_guardrail_trap_phase_invalid_during_alloc,@function
        .size           $__internal_1_$__cuda_sm10x_tcgen05_guardrail_trap_phase_invalid_during_alloc,($__internal_2_$__cuda_sm10x_tcgen05_guardrail_trap_unallocated_columns_being_dealloced - $__internal_1_$__cuda_sm10x_tcgen05_guardrail_trap_phase_invalid_during_alloc)
$__internal_1_$__cuda_sm10x_tcgen05_guardrail_trap_phase_invalid_during_alloc:
[----:B------:R-:W-:Y:S05]  /*43f0*/  BPT.TRAP 0x1 ;  /* 0x000000040000795c */ /* 0x000fea0000300000 */
[----:B------:R-:W-:-:S04]  /*4400*/  MOV R5, 0x0 ;  /* 0x0000000000057802 */ /* 0x000fc80000000f00 */
[----:B------:R-:W-:Y:S05]  /*4410*/  RET.REL.NODEC R4 `(kernel_cutlass_kernel_cudnngemm_swigludense_gemm_persistent_swigluPersistentDenseGemmKernel_object_at__TiledMMA_ThrLayoutVMNK11110000_PermutationMNK____MMAAtom_ThrID10_ShapeMNK12812816_TV_0) ;  /* 0xffffffb804f87950 */ /* 0x000fea0003c3ffff */
        .weak           $__internal_2_$__cuda_sm10x_tcgen05_guardrail_trap_unallocated_columns_being_dealloced
        .type           $__internal_2_$__cuda_sm10x_tcgen05_guardrail_trap_unallocated_columns_being_dealloced,@function
        .size           $__internal_2_$__cuda_sm10x_tcgen05_guardrail_trap_unallocated_columns_being_dealloced,(.L_x_57 - $__internal_2_$__cuda_sm10x_tcgen05_guardrail_trap_unallocated_columns_being_dealloced)
$__internal_2_$__cuda_sm10x_tcgen05_guardrail_trap_unallocated_columns_being_dealloced:
[----:B------:R-:W-:Y:S05]  /*4420*/  BPT.TRAP 0x1 ;  /* 0x000000040000795c */ /* 0x000fea0000300000 */
[----:B------:R-:W-:-:S04]  /*4430*/  HFMA2 R3, -RZ, RZ, 0, 0 ;  /* 0x00000000ff037431 */ /* 0x000fc800000001ff */
[----:B------:R-:W-:Y:S05]  /*4440*/  RET.REL.NODEC R2 `(kernel_cutlass_kernel_cudnngemm_swigludense_gemm_persistent_swigluPersistentDenseGemmKernel_object_at__TiledMMA_ThrLayoutVMNK11110000_PermutationMNK____MMAAtom_ThrID10_ShapeMNK12812816_TV_0) ;  /* 0xffffffb802ec7950 */ /* 0x000fea0003c3ffff */
.L_x_54:
[----:B------:R-:W-:-:S00]  /*4450*/  BRA `(.L_x_54) ;  /* 0xfffffffc00fc7947 */ /* 0x000fc0000383ffff */
[----:B------:R-:W-:-:S00]  /*4460*/  NOP ;  /* 0x0000000000007918 */ /* 0x000fc00000000000 */
        /* <DEDUP_REMOVED lines=9> */
.L_x_57:


//--------------------- .nv.shared.kernel_cutlass_kernel_cudnngemm_swigludense_gemm_persistent_swigluPersistentDenseGemmKernel_object_at__TiledMMA_ThrLayoutVMNK11110000_PermutationMNK____MMAAtom_ThrID10_ShapeMNK12812816_TV_0 --------------------------
	.section	.nv.shared.kernel_cutlass_kernel_cudnngemm_swigludense_gemm_persistent_swigluPersistentDenseGemmKernel_object_at__TiledMMA_ThrLayoutVMNK11110000_PermutationMNK____MMAAtom_ThrID10_ShapeMNK12812816_TV_0,"aw",@nobits
	.sectionflags	@""
	.align	1024
	.zero		1024


//--------------------- .nv.shared.reserved.0     --------------------------
	.section	.nv.shared.reserved.0,"aw",@nobits
	.align	8
	.weak		__nv_reservedSMEM_offset_0_alias
	.size		__nv_reservedSMEM_offset_0_alias, 0, 64
	.other		__nv_reservedSMEM_offset_0_alias,@"STO_CUDA_RESERVED_SHARED STV_DEFAULT"
__nv_reservedSMEM_offset_0_alias:
	.zero		0
.nv.shared.reserved.0:
	.zero		64
	.weak		__nv_reservedSMEM_allocation_phase
	.type		__nv_reservedSMEM_allocation_phase,@object
	.size		__nv_reservedSMEM_allocation_phase,(.L_0 - __nv_reservedSMEM_allocation_phase)
__nv_reservedSMEM_allocation_phase:
	.zero		1
.L_0:
	.zero		7
	.weak		__nv_reservedSMEM_devtool_atexit_pc
	.type		__nv_reservedSMEM_devtool_atexit_pc,@object
	.size		__nv_reservedSMEM_devtool_atexit_pc,(__nv_reservedSMEM_allocation_mask - __nv_reservedSMEM_devtool_atexit_pc)
__nv_reservedSMEM_devtool_atexit_pc:
	.zero		8
	.weak		__nv_reservedSMEM_allocation_mask
	.type		__nv_reservedSMEM_allocation_mask,@object
	.size		__nv_reservedSMEM_allocation_mask,(.L_2 - __nv_reservedSMEM_allocation_mask)
__nv_reservedSMEM_allocation_mask:
	.zero		4
.L_2:


//--------------------- .nv.constant0.kernel_cutlass_kernel_cudnngemm_swigludense_gemm_persistent_swigluPersistentDenseGemmKernel_object_at__TiledMMA_ThrLayoutVMNK11110000_PermutationMNK____MMAAtom_ThrID10_ShapeMNK12812816_TV_0 --------------------------
	.section	.nv.constant0.kernel_cutlass_kernel_cudnngemm_swigludense_gemm_persistent_swigluPersistentDenseGemmKernel_object_at__TiledMMA_ThrLayoutVMNK11110000_PermutationMNK____MMAAtom_ThrID10_ShapeMNK12812816_TV_0,"a",@progbits
	.sectionflags	@""
	.align	4
.nv.constant0.kernel_cutlass_kernel_cudnngemm_swigludense_gemm_persistent_swigluPersistentDenseGemmKernel_object_at__TiledMMA_ThrLayoutVMNK11110000_PermutationMNK____MMAAtom_ThrID10_ShapeMNK12812816_TV_0:
	.zero		1512


//--------------------- SYMBOLS --------------------------

	.type		.nv.reservedSmem.offset0,@object
	.size		.nv.reservedSmem.offset0,0x4
	.type		.nv.reservedSmem.cap,@object
	.size		.nv.reservedSmem.cap,0x4
